	.target	sm_100a

	.elftype	@"ET_EXEC"


//--------------------- .note.nv.tkinfo           --------------------------
	.section	.note.nv.tkinfo,"",@"SHT_NOTE"
	.sectionflags	@"SHF_NOTE_NV_TKINFO"
	.tkinfo
        /*0018*/ 	.word	0x00000002
        /*0030*/ 	.string	""
        /*0030*/ 	.string	"ptxas"
        /*0030*/ 	.string	"Cuda compilation tools, release 13.0, V13.0.88"
        /*0030*/ 	.string	"Build cuda_13.0.r13.0/compiler.36424714_0"
        /*0030*/ 	.string	"-arch sm_100a -m 64 "



//--------------------- .note.nv.cuinfo           --------------------------
	.section	.note.nv.cuinfo,"",@"SHT_NOTE"
	.sectionflags	@"SHF_NOTE_NV_CUINFO"
        /*0018*/ 	.short	0x0002
        /*001a*/ 	.short	0x0064
        /*001c*/ 	.short	0x0082
	.zero		2


//--------------------- .nv.info                  --------------------------
	.section	.nv.info,"",@"SHT_CUDA_INFO"
	.align	4


	//----- nvinfo : EIATTR_REGCOUNT
	.align		4
        /*0000*/ 	.byte	0x04, 0x2f
        /*0002*/ 	.short	(.L_12 - .L_11)
	.align		4
.L_11:
        /*0004*/ 	.word	index@(_ZN7cutlass13device_kernelIN5flash11enable_sm90INS1_16FlashAttnFwdSm90INS1_25CollectiveMainloopFwdSm90ILi2EN4cute5tupleIJNS5_1CILi1EEES8_S8_EEENS6_IJNS7_ILi192EEENS7_ILi128EEENS7_ILi96EEEEEELi96ENS_12float_e4m3_tEfNS_4arch4Sm90ELb1ELb0ELb1ELb1ELb1ELb1ELb0ELb1ELb1ELb1ELb0ELb0EEENS1_21CollectiveEpilogueFwdINS6_IJSA_SC_SB_EEES9_NS_10bfloat16_tESG_Li384ELb1ELb1ELb0ELb1EEENS1_36VarlenDynamicPersistentTileSchedulerILi192ELi128ELi384ELi128ELb0ELb1ELb1ELb1ELb1ELb1EEEEEEEEEvNT_6ParamsE)
        /*0008*/ 	.word	0x00000004


	//----- nvinfo : EIATTR_FRAME_SIZE
	.align		4
.L_12:
        /*000c*/ 	.byte	0x04, 0x11
        /*000e*/ 	.short	(.L_14 - .L_13)
	.align		4
.L_13:
        /*0010*/ 	.word	index@(_ZN7cutlass13device_kernelIN5flash11enable_sm90INS1_16FlashAttnFwdSm90INS1_25CollectiveMainloopFwdSm90ILi2EN4cute5tupleIJNS5_1CILi1EEES8_S8_EEENS6_IJNS7_ILi192EEENS7_ILi128EEENS7_ILi96EEEEEELi96ENS_12float_e4m3_tEfNS_4arch4Sm90ELb1ELb0ELb1ELb1ELb1ELb1ELb0ELb1ELb1ELb1ELb0ELb0EEENS1_21CollectiveEpilogueFwdINS6_IJSA_SC_SB_EEES9_NS_10bfloat16_tESG_Li384ELb1ELb1ELb0ELb1EEENS1_36VarlenDynamicPersistentTileSchedulerILi192ELi128ELi384ELi128ELb0ELb1ELb1ELb1ELb1ELb1EEEEEEEEEvNT_6ParamsE)
        /*0014*/ 	.word	0x00000000


	//----- nvinfo : EIATTR_REGCOUNT
	.align		4
.L_14:
        /*0018*/ 	.byte	0x04, 0x2f
        /*001a*/ 	.short	(.L_16 - .L_15)
	.align		4
.L_15:
        /*001c*/ 	.word	index@(_ZN7cutlass13device_kernelIN5flash11enable_sm90INS1_16FlashAttnFwdSm90INS1_25CollectiveMainloopFwdSm90ILi2EN4cute5tupleIJNS5_1CILi1EEES8_S8_EEENS6_IJNS7_ILi192EEENS7_ILi128EEENS7_ILi96EEEEEELi96ENS_12float_e4m3_tEfNS_4arch4Sm90ELb1ELb0ELb1ELb1ELb1ELb0ELb0ELb1ELb1ELb1ELb0ELb0EEENS1_21CollectiveEpilogueFwdINS6_IJSA_SC_SB_EEES9_NS_10bfloat16_tESG_Li384ELb1ELb1ELb0ELb1EEENS1_36VarlenDynamicPersistentTileSchedulerILi192ELi128ELi384ELi128ELb0ELb1ELb1ELb1ELb1ELb1EEEEEEEEEvNT_6ParamsE)
        /*0020*/ 	.word	0x00000004


	//----- nvinfo : EIATTR_FRAME_SIZE
	.align		4
.L_16:
        /*0024*/ 	.byte	0x04, 0x11
        /*0026*/ 	.short	(.L_18 - .L_17)
	.align		4
.L_17:
        /*0028*/ 	.word	index@(_ZN7cutlass13device_kernelIN5flash11enable_sm90INS1_16FlashAttnFwdSm90INS1_25CollectiveMainloopFwdSm90ILi2EN4cute5tupleIJNS5_1CILi1EEES8_S8_EEENS6_IJNS7_ILi192EEENS7_ILi128EEENS7_ILi96EEEEEELi96ENS_12float_e4m3_tEfNS_4arch4Sm90ELb1ELb0ELb1ELb1ELb1ELb0ELb0ELb1ELb1ELb1ELb0ELb0EEENS1_21CollectiveEpilogueFwdINS6_IJSA_SC_SB_EEES9_NS_10bfloat16_tESG_Li384ELb1ELb1ELb0ELb1EEENS1_36VarlenDynamicPersistentTileSchedulerILi192ELi128ELi384ELi128ELb0ELb1ELb1ELb1ELb1ELb1EEEEEEEEEvNT_6ParamsE)
        /*002c*/ 	.word	0x00000000


	//----- nvinfo : EIATTR_REGCOUNT
	.align		4
.L_18:
        /*0030*/ 	.byte	0x04, 0x2f
        /*0032*/ 	.short	(.L_20 - .L_19)
	.align		4
.L_19:
        /*0034*/ 	.word	index@(_ZN7cutlass13device_kernelIN5flash11enable_sm90INS1_16FlashAttnFwdSm90INS1_25CollectiveMainloopFwdSm90ILi2EN4cute5tupleIJNS5_1CILi1EEES8_S8_EEENS6_IJNS7_ILi192EEENS7_ILi128EEENS7_ILi96EEEEEELi96ENS_12float_e4m3_tEfNS_4arch4Sm90ELb1ELb0ELb1ELb0ELb1ELb0ELb0ELb1ELb1ELb1ELb0ELb0EEENS1_21CollectiveEpilogueFwdINS6_IJSA_SC_SB_EEES9_NS_10bfloat16_tESG_Li384ELb0ELb1ELb0ELb1EEENS1_30DynamicPersistentTileSchedulerILi384ELi128ELb0ELb1ELb1EEEEEEEEEvNT_6ParamsE)
        /*0038*/ 	.word	0x00000004


	//----- nvinfo : EIATTR_FRAME_SIZE
	.align		4
.L_20:
        /*003c*/ 	.byte	0x04, 0x11
        /*003e*/ 	.short	(.L_22 - .L_21)
	.align		4
.L_21:
        /*0040*/ 	.word	index@(_ZN7cutlass13device_kernelIN5flash11enable_sm90INS1_16FlashAttnFwdSm90INS1_25CollectiveMainloopFwdSm90ILi2EN4cute5tupleIJNS5_1CILi1EEES8_S8_EEENS6_IJNS7_ILi192EEENS7_ILi128EEENS7_ILi96EEEEEELi96ENS_12float_e4m3_tEfNS_4arch4Sm90ELb1ELb0ELb1ELb0ELb1ELb0ELb0ELb1ELb1ELb1ELb0ELb0EEENS1_21CollectiveEpilogueFwdINS6_IJSA_SC_SB_EEES9_NS_10bfloat16_tESG_Li384ELb0ELb1ELb0ELb1EEENS1_30DynamicPersistentTileSchedulerILi384ELi128ELb0ELb1ELb1EEEEEEEEEvNT_6ParamsE)
        /*0044*/ 	.word	0x00000000


	//----- nvinfo : EIATTR_REGCOUNT
	.align		4
.L_22:
        /*0048*/ 	.byte	0x04, 0x2f
        /*004a*/ 	.short	(.L_24 - .L_23)
	.align		4
.L_23:
        /*004c*/ 	.word	index@(_ZN7cutlass13device_kernelIN5flash11enable_sm90INS1_16FlashAttnFwdSm90INS1_25CollectiveMainloopFwdSm90ILi2EN4cute5tupleIJNS5_1CILi1EEES8_S8_EEENS6_IJNS7_ILi192EEENS7_ILi128EEENS7_ILi96EEEEEELi96ENS_12float_e4m3_tEfNS_4arch4Sm90ELb0ELb1ELb1ELb1ELb1ELb1ELb0ELb1ELb1ELb1ELb0ELb0EEENS1_21CollectiveEpilogueFwdINS6_IJSA_SC_SB_EEES9_NS_10bfloat16_tESG_Li384ELb1ELb1ELb0ELb1EEENS1_36VarlenDynamicPersistentTileSchedulerILi192ELi128ELi384ELi128ELb0ELb1ELb1ELb1ELb0ELb1EEEEEEEEEvNT_6ParamsE)
        /*0050*/ 	.word	0x00000004


	//----- nvinfo : EIATTR_FRAME_SIZE
	.align		4
.L_24:
        /*0054*/ 	.byte	0x04, 0x11
        /*0056*/ 	.short	(.L_26 - .L_25)
	.align		4
.L_25:
        /*0058*/ 	.word	index@(_ZN7cutlass13device_kernelIN5flash11enable_sm90INS1_16FlashAttnFwdSm90INS1_25CollectiveMainloopFwdSm90ILi2EN4cute5tupleIJNS5_1CILi1EEES8_S8_EEENS6_IJNS7_ILi192EEENS7_ILi128EEENS7_ILi96EEEEEELi96ENS_12float_e4m3_tEfNS_4arch4Sm90ELb0ELb1ELb1ELb1ELb1ELb1ELb0ELb1ELb1ELb1ELb0ELb0EEENS1_21CollectiveEpilogueFwdINS6_IJSA_SC_SB_EEES9_NS_10bfloat16_tESG_Li384ELb1ELb1ELb0ELb1EEENS1_36VarlenDynamicPersistentTileSchedulerILi192ELi128ELi384ELi128ELb0ELb1ELb1ELb1ELb0ELb1EEEEEEEEEvNT_6ParamsE)
        /*005c*/ 	.word	0x00000000


	//----- nvinfo : EIATTR_REGCOUNT
	.align		4
.L_26:
        /*0060*/ 	.byte	0x04, 0x2f
        /*0062*/ 	.short	(.L_28 - .L_27)
	.align		4
.L_27:
        /*0064*/ 	.word	index@(_ZN7cutlass13device_kernelIN5flash11enable_sm90INS1_16FlashAttnFwdSm90INS1_25CollectiveMainloopFwdSm90ILi2EN4cute5tupleIJNS5_1CILi1EEES8_S8_EEENS6_IJNS7_ILi192EEENS7_ILi128EEENS7_ILi96EEEEEELi96ENS_12float_e4m3_tEfNS_4arch4Sm90ELb0ELb1ELb1ELb1ELb1ELb0ELb0ELb1ELb1ELb1ELb0ELb0EEENS1_21CollectiveEpilogueFwdINS6_IJSA_SC_SB_EEES9_NS_10bfloat16_tESG_Li384ELb1ELb1ELb0ELb1EEENS1_36VarlenDynamicPersistentTileSchedulerILi192ELi128ELi384ELi128ELb0ELb1ELb1ELb1ELb0ELb1EEEEEEEEEvNT_6ParamsE)
        /*0068*/ 	.word	0x00000004


	//----- nvinfo : EIATTR_FRAME_SIZE
	.align		4
.L_28:
        /*006c*/ 	.byte	0x04, 0x11
        /*006e*/ 	.short	(.L_30 - .L_29)
	.align		4
.L_29:
        /*0070*/ 	.word	index@(_ZN7cutlass13device_kernelIN5flash11enable_sm90INS1_16FlashAttnFwdSm90INS1_25CollectiveMainloopFwdSm90ILi2EN4cute5tupleIJNS5_1CILi1EEES8_S8_EEENS6_IJNS7_ILi192EEENS7_ILi128EEENS7_ILi96EEEEEELi96ENS_12float_e4m3_tEfNS_4arch4Sm90ELb0ELb1ELb1ELb1ELb1ELb0ELb0ELb1ELb1ELb1ELb0ELb0EEENS1_21CollectiveEpilogueFwdINS6_IJSA_SC_SB_EEES9_NS_10bfloat16_tESG_Li384ELb1ELb1ELb0ELb1EEENS1_36VarlenDynamicPersistentTileSchedulerILi192ELi128ELi384ELi128ELb0ELb1ELb1ELb1ELb0ELb1EEEEEEEEEvNT_6ParamsE)
        /*0074*/ 	.word	0x00000000


	//----- nvinfo : EIATTR_REGCOUNT
	.align		4
.L_30:
        /*0078*/ 	.byte	0x04, 0x2f
        /*007a*/ 	.short	(.L_32 - .L_31)
	.align		4
.L_31:
        /*007c*/ 	.word	index@(_ZN7cutlass13device_kernelIN5flash11enable_sm90INS1_16FlashAttnFwdSm90INS1_25CollectiveMainloopFwdSm90ILi2EN4cute5tupleIJNS5_1CILi1EEES8_S8_EEENS6_IJNS7_ILi192EEENS7_ILi128EEENS7_ILi96EEEEEELi96ENS_12float_e4m3_tEfNS_4arch4Sm90ELb0ELb1ELb1ELb0ELb1ELb0ELb0ELb1ELb1ELb1ELb0ELb0EEENS1_21CollectiveEpilogueFwdINS6_IJSA_SC_SB_EEES9_NS_10bfloat16_tESG_Li384ELb0ELb1ELb0ELb1EEENS1_30DynamicPersistentTileSchedulerILi384ELi128ELb0ELb1ELb1EEEEEEEEEvNT_6ParamsE)
        /*0080*/ 	.word	0x00000004


	//----- nvinfo : EIATTR_FRAME_SIZE
	.align		4
.L_32:
        /*0084*/ 	.byte	0x04, 0x11
        /*0086*/ 	.short	(.L_34 - .L_33)
	.align		4
.L_33:
        /*0088*/ 	.word	index@(_ZN7cutlass13device_kernelIN5flash11enable_sm90INS1_16FlashAttnFwdSm90INS1_25CollectiveMainloopFwdSm90ILi2EN4cute5tupleIJNS5_1CILi1EEES8_S8_EEENS6_IJNS7_ILi192EEENS7_ILi128EEENS7_ILi96EEEEEELi96ENS_12float_e4m3_tEfNS_4arch4Sm90ELb0ELb1ELb1ELb0ELb1ELb0ELb0ELb1ELb1ELb1ELb0ELb0EEENS1_21CollectiveEpilogueFwdINS6_IJSA_SC_SB_EEES9_NS_10bfloat16_tESG_Li384ELb0ELb1ELb0ELb1EEENS1_30DynamicPersistentTileSchedulerILi384ELi128ELb0ELb1ELb1EEEEEEEEEvNT_6ParamsE)
        /*008c*/ 	.word	0x00000000


	//----- nvinfo : EIATTR_REGCOUNT
	.align		4
.L_34:
        /*0090*/ 	.byte	0x04, 0x2f
        /*0092*/ 	.short	(.L_36 - .L_35)
	.align		4
.L_35:
        /*0094*/ 	.word	index@(_ZN7cutlass13device_kernelIN5flash11enable_sm90INS1_16FlashAttnFwdSm90INS1_25CollectiveMainloopFwdSm90ILi2EN4cute5tupleIJNS5_1CILi1EEES8_S8_EEENS6_IJNS7_ILi192EEENS7_ILi128EEENS7_ILi96EEEEEELi96ENS_12float_e4m3_tEfNS_4arch4Sm90ELb0ELb0ELb1ELb1ELb1ELb1ELb0ELb1ELb1ELb1ELb0ELb0EEENS1_21CollectiveEpilogueFwdINS6_IJSA_SC_SB_EEES9_NS_10bfloat16_tESG_Li384ELb1ELb1ELb0ELb1EEENS1_36VarlenDynamicPersistentTileSchedulerILi192ELi128ELi384ELi128ELb0ELb1ELb1ELb0ELb1ELb1EEEEEEEEEvNT_6ParamsE)
        /*0098*/ 	.word	0x00000004


	//----- nvinfo : EIATTR_FRAME_SIZE
	.align		4
.L_36:
        /*009c*/ 	.byte	0x04, 0x11
        /*009e*/ 	.short	(.L_38 - .L_37)
	.align		4
.L_37:
        /*00a0*/ 	.word	index@(_ZN7cutlass13device_kernelIN5flash11enable_sm90INS1_16FlashAttnFwdSm90INS1_25CollectiveMainloopFwdSm90ILi2EN4cute5tupleIJNS5_1CILi1EEES8_S8_EEENS6_IJNS7_ILi192EEENS7_ILi128EEENS7_ILi96EEEEEELi96ENS_12float_e4m3_tEfNS_4arch4Sm90ELb0ELb0ELb1ELb1ELb1ELb1ELb0ELb1ELb1ELb1ELb0ELb0EEENS1_21CollectiveEpilogueFwdINS6_IJSA_SC_SB_EEES9_NS_10bfloat16_tESG_Li384ELb1ELb1ELb0ELb1EEENS1_36VarlenDynamicPersistentTileSchedulerILi192ELi128ELi384ELi128ELb0ELb1ELb1ELb0ELb1ELb1EEEEEEEEEvNT_6ParamsE)
        /*00a4*/ 	.word	0x00000000


	//----- nvinfo : EIATTR_REGCOUNT
	.align		4
.L_38:
        /*00a8*/ 	.byte	0x04, 0x2f
        /*00aa*/ 	.short	(.L_40 - .L_39)
	.align		4
.L_39:
        /*00ac*/ 	.word	index@(_ZN7cutlass13device_kernelIN5flash11enable_sm90INS1_16FlashAttnFwdSm90INS1_25CollectiveMainloopFwdSm90ILi2EN4cute5tupleIJNS5_1CILi1EEES8_S8_EEENS6_IJNS7_ILi192EEENS7_ILi128EEENS7_ILi96EEEEEELi96ENS_12float_e4m3_tEfNS_4arch4Sm90ELb0ELb0ELb1ELb1ELb1ELb0ELb0ELb1ELb1ELb1ELb0ELb0EEENS1_21CollectiveEpilogueFwdINS6_IJSA_SC_SB_EEES9_NS_10bfloat16_tESG_Li384ELb1ELb1ELb0ELb1EEENS1_36VarlenDynamicPersistentTileSchedulerILi192ELi128ELi384ELi128ELb0ELb1ELb1ELb0ELb1ELb1EEEEEEEEEvNT_6ParamsE)
        /*00b0*/ 	.word	0x00000004


	//----- nvinfo : EIATTR_FRAME_SIZE
	.align		4
.L_40:
        /*00b4*/ 	.byte	0x04, 0x11
        /*00b6*/ 	.short	(.L_42 - .L_41)
	.align		4
.L_41:
        /*00b8*/ 	.word	index@(_ZN7cutlass13device_kernelIN5flash11enable_sm90INS1_16FlashAttnFwdSm90INS1_25CollectiveMainloopFwdSm90ILi2EN4cute5tupleIJNS5_1CILi1EEES8_S8_EEENS6_IJNS7_ILi192EEENS7_ILi128EEENS7_ILi96EEEEEELi96ENS_12float_e4m3_tEfNS_4arch4Sm90ELb0ELb0ELb1ELb1ELb1ELb0ELb0ELb1ELb1ELb1ELb0ELb0EEENS1_21CollectiveEpilogueFwdINS6_IJSA_SC_SB_EEES9_NS_10bfloat16_tESG_Li384ELb1ELb1ELb0ELb1EEENS1_36VarlenDynamicPersistentTileSchedulerILi192ELi128ELi384ELi128ELb0ELb1ELb1ELb0ELb1ELb1EEEEEEEEEvNT_6ParamsE)
        /*00bc*/ 	.word	0x00000000


	//----- nvinfo : EIATTR_REGCOUNT
	.align		4
.L_42:
        /*00c0*/ 	.byte	0x04, 0x2f
        /*00c2*/ 	.short	(.L_44 - .L_43)
	.align		4
.L_43:
        /*00c4*/ 	.word	index@(_ZN7cutlass13device_kernelIN5flash11enable_sm90INS1_16FlashAttnFwdSm90INS1_25CollectiveMainloopFwdSm90ILi2EN4cute5tupleIJNS5_1CILi1EEES8_S8_EEENS6_IJNS7_ILi192EEENS7_ILi128EEENS7_ILi96EEEEEELi96ENS_12float_e4m3_tEfNS_4arch4Sm90ELb0ELb0ELb1ELb0ELb1ELb0ELb0ELb1ELb1ELb1ELb0ELb0EEENS1_21CollectiveEpilogueFwdINS6_IJSA_SC_SB_EEES9_NS_10bfloat16_tESG_Li384ELb0ELb1ELb0ELb1EEENS1_29StaticPersistentTileSchedulerILb0EEEEEEEEEvNT_6ParamsE)
        /*00c8*/ 	.word	0x00000004


	//----- nvinfo : EIATTR_FRAME_SIZE
	.align		4
.L_44:
        /*00cc*/ 	.byte	0x04, 0x11
        /*00ce*/ 	.short	(.L_46 - .L_45)
	.align		4
.L_45:
        /*00d0*/ 	.word	index@(_ZN7cutlass13device_kernelIN5flash11enable_sm90INS1_16FlashAttnFwdSm90INS1_25CollectiveMainloopFwdSm90ILi2EN4cute5tupleIJNS5_1CILi1EEES8_S8_EEENS6_IJNS7_ILi192EEENS7_ILi128EEENS7_ILi96EEEEEELi96ENS_12float_e4m3_tEfNS_4arch4Sm90ELb0ELb0ELb1ELb0ELb1ELb0ELb0ELb1ELb1ELb1ELb0ELb0EEENS1_21CollectiveEpilogueFwdINS6_IJSA_SC_SB_EEES9_NS_10bfloat16_tESG_Li384ELb0ELb1ELb0ELb1EEENS1_29StaticPersistentTileSchedulerILb0EEEEEEEEEvNT_6ParamsE)
        /*00d4*/ 	.word	0x00000000


	//----- nvinfo : EIATTR_MIN_STACK_SIZE
	.align		4
.L_46:
        /*00d8*/ 	.byte	0x04, 0x12
        /*00da*/ 	.short	(.L_48 - .L_47)
	.align		4
.L_47:
        /*00dc*/ 	.word	index@(_ZN7cutlass13device_kernelIN5flash11enable_sm90INS1_16FlashAttnFwdSm90INS1_25CollectiveMainloopFwdSm90ILi2EN4cute5tupleIJNS5_1CILi1EEES8_S8_EEENS6_IJNS7_ILi192EEENS7_ILi128EEENS7_ILi96EEEEEELi96ENS_12float_e4m3_tEfNS_4arch4Sm90ELb0ELb0ELb1ELb0ELb1ELb0ELb0ELb1ELb1ELb1ELb0ELb0EEENS1_21CollectiveEpilogueFwdINS6_IJSA_SC_SB_EEES9_NS_10bfloat16_tESG_Li384ELb0ELb1ELb0ELb1EEENS1_29StaticPersistentTileSchedulerILb0EEEEEEEEEvNT_6ParamsE)
        /*00e0*/ 	.word	0x00000000


	//----- nvinfo : EIATTR_MIN_STACK_SIZE
	.align		4
.L_48:
        /*00e4*/ 	.byte	0x04, 0x12
        /*00e6*/ 	.short	(.L_50 - .L_49)
	.align		4
.L_49:
        /*00e8*/ 	.word	index@(_ZN7cutlass13device_kernelIN5flash11enable_sm90INS1_16FlashAttnFwdSm90INS1_25CollectiveMainloopFwdSm90ILi2EN4cute5tupleIJNS5_1CILi1EEES8_S8_EEENS6_IJNS7_ILi192EEENS7_ILi128EEENS7_ILi96EEEEEELi96ENS_12float_e4m3_tEfNS_4arch4Sm90ELb0ELb0ELb1ELb1ELb1ELb0ELb0ELb1ELb1ELb1ELb0ELb0EEENS1_21CollectiveEpilogueFwdINS6_IJSA_SC_SB_EEES9_NS_10bfloat16_tESG_Li384ELb1ELb1ELb0ELb1EEENS1_36VarlenDynamicPersistentTileSchedulerILi192ELi128ELi384ELi128ELb0ELb1ELb1ELb0ELb1ELb1EEEEEEEEEvNT_6ParamsE)
        /*00ec*/ 	.word	0x00000000


	//----- nvinfo : EIATTR_MIN_STACK_SIZE
	.align		4
.L_50:
        /*00f0*/ 	.byte	0x04, 0x12
        /*00f2*/ 	.short	(.L_52 - .L_51)
	.align		4
.L_51:
        /*00f4*/ 	.word	index@(_ZN7cutlass13device_kernelIN5flash11enable_sm90INS1_16FlashAttnFwdSm90INS1_25CollectiveMainloopFwdSm90ILi2EN4cute5tupleIJNS5_1CILi1EEES8_S8_EEENS6_IJNS7_ILi192EEENS7_ILi128EEENS7_ILi96EEEEEELi96ENS_12float_e4m3_tEfNS_4arch4Sm90ELb0ELb0ELb1ELb1ELb1ELb1ELb0ELb1ELb1ELb1ELb0ELb0EEENS1_21CollectiveEpilogueFwdINS6_IJSA_SC_SB_EEES9_NS_10bfloat16_tESG_Li384ELb1ELb1ELb0ELb1EEENS1_36VarlenDynamicPersistentTileSchedulerILi192ELi128ELi384ELi128ELb0ELb1ELb1ELb0ELb1ELb1EEEEEEEEEvNT_6ParamsE)
        /*00f8*/ 	.word	0x00000000


	//----- nvinfo : EIATTR_MIN_STACK_SIZE
	.align		4
.L_52:
        /*00fc*/ 	.byte	0x04, 0x12
        /*00fe*/ 	.short	(.L_54 - .L_53)
	.align		4
.L_53:
        /*0100*/ 	.word	index@(_ZN7cutlass13device_kernelIN5flash11enable_sm90INS1_16FlashAttnFwdSm90INS1_25CollectiveMainloopFwdSm90ILi2EN4cute5tupleIJNS5_1CILi1EEES8_S8_EEENS6_IJNS7_ILi192EEENS7_ILi128EEENS7_ILi96EEEEEELi96ENS_12float_e4m3_tEfNS_4arch4Sm90ELb0ELb1ELb1ELb0ELb1ELb0ELb0ELb1ELb1ELb1ELb0ELb0EEENS1_21CollectiveEpilogueFwdINS6_IJSA_SC_SB_EEES9_NS_10bfloat16_tESG_Li384ELb0ELb1ELb0ELb1EEENS1_30DynamicPersistentTileSchedulerILi384ELi128ELb0ELb1ELb1EEEEEEEEEvNT_6ParamsE)
        /*0104*/ 	.word	0x00000000


	//----- nvinfo : EIATTR_MIN_STACK_SIZE
	.align		4
.L_54:
        /*0108*/ 	.byte	0x04, 0x12
        /*010a*/ 	.short	(.L_56 - .L_55)
	.align		4
.L_55:
        /*010c*/ 	.word	index@(_ZN7cutlass13device_kernelIN5flash11enable_sm90INS1_16FlashAttnFwdSm90INS1_25CollectiveMainloopFwdSm90ILi2EN4cute5tupleIJNS5_1CILi1EEES8_S8_EEENS6_IJNS7_ILi192EEENS7_ILi128EEENS7_ILi96EEEEEELi96ENS_12float_e4m3_tEfNS_4arch4Sm90ELb0ELb1ELb1ELb1ELb1ELb0ELb0ELb1ELb1ELb1ELb0ELb0EEENS1_21CollectiveEpilogueFwdINS6_IJSA_SC_SB_EEES9_NS_10bfloat16_tESG_Li384ELb1ELb1ELb0ELb1EEENS1_36VarlenDynamicPersistentTileSchedulerILi192ELi128ELi384ELi128ELb0ELb1ELb1ELb1ELb0ELb1EEEEEEEEEvNT_6ParamsE)
        /*0110*/ 	.word	0x00000000


	//----- nvinfo : EIATTR_MIN_STACK_SIZE
	.align		4
.L_56:
        /*0114*/ 	.byte	0x04, 0x12
        /*0116*/ 	.short	(.L_58 - .L_57)
	.align		4
.L_57:
        /*0118*/ 	.word	index@(_ZN7cutlass13device_kernelIN5flash11enable_sm90INS1_16FlashAttnFwdSm90INS1_25CollectiveMainloopFwdSm90ILi2EN4cute5tupleIJNS5_1CILi1EEES8_S8_EEENS6_IJNS7_ILi192EEENS7_ILi128EEENS7_ILi96EEEEEELi96ENS_12float_e4m3_tEfNS_4arch4Sm90ELb0ELb1ELb1ELb1ELb1ELb1ELb0ELb1ELb1ELb1ELb0ELb0EEENS1_21CollectiveEpilogueFwdINS6_IJSA_SC_SB_EEES9_NS_10bfloat16_tESG_Li384ELb1ELb1ELb0ELb1EEENS1_36VarlenDynamicPersistentTileSchedulerILi192ELi128ELi384ELi128ELb0ELb1ELb1ELb1ELb0ELb1EEEEEEEEEvNT_6ParamsE)
        /*011c*/ 	.word	0x00000000


	//----- nvinfo : EIATTR_MIN_STACK_SIZE
	.align		4
.L_58:
        /*0120*/ 	.byte	0x04, 0x12
        /*0122*/ 	.short	(.L_60 - .L_59)
	.align		4
.L_59:
        /*0124*/ 	.word	index@(_ZN7cutlass13device_kernelIN5flash11enable_sm90INS1_16FlashAttnFwdSm90INS1_25CollectiveMainloopFwdSm90ILi2EN4cute5tupleIJNS5_1CILi1EEES8_S8_EEENS6_IJNS7_ILi192EEENS7_ILi128EEENS7_ILi96EEEEEELi96ENS_12float_e4m3_tEfNS_4arch4Sm90ELb1ELb0ELb1ELb0ELb1ELb0ELb0ELb1ELb1ELb1ELb0ELb0EEENS1_21CollectiveEpilogueFwdINS6_IJSA_SC_SB_EEES9_NS_10bfloat16_tESG_Li384ELb0ELb1ELb0ELb1EEENS1_30DynamicPersistentTileSchedulerILi384ELi128ELb0ELb1ELb1EEEEEEEEEvNT_6ParamsE)
        /*0128*/ 	.word	0x00000000


	//----- nvinfo : EIATTR_MIN_STACK_SIZE
	.align		4
.L_60:
        /*012c*/ 	.byte	0x04, 0x12
        /*012e*/ 	.short	(.L_62 - .L_61)
	.align		4
.L_61:
        /*0130*/ 	.word	index@(_ZN7cutlass13device_kernelIN5flash11enable_sm90INS1_16FlashAttnFwdSm90INS1_25CollectiveMainloopFwdSm90ILi2EN4cute5tupleIJNS5_1CILi1EEES8_S8_EEENS6_IJNS7_ILi192EEENS7_ILi128EEENS7_ILi96EEEEEELi96ENS_12float_e4m3_tEfNS_4arch4Sm90ELb1ELb0ELb1ELb1ELb1ELb0ELb0ELb1ELb1ELb1ELb0ELb0EEENS1_21CollectiveEpilogueFwdINS6_IJSA_SC_SB_EEES9_NS_10bfloat16_tESG_Li384ELb1ELb1ELb0ELb1EEENS1_36VarlenDynamicPersistentTileSchedulerILi192ELi128ELi384ELi128ELb0ELb1ELb1ELb1ELb1ELb1EEEEEEEEEvNT_6ParamsE)
        /*0134*/ 	.word	0x00000000


	//----- nvinfo : EIATTR_MIN_STACK_SIZE
	.align		4
.L_62:
        /*0138*/ 	.byte	0x04, 0x12
        /*013a*/ 	.short	(.L_64 - .L_63)
	.align		4
.L_63:
        /*013c*/ 	.word	index@(_ZN7cutlass13device_kernelIN5flash11enable_sm90INS1_16FlashAttnFwdSm90INS1_25CollectiveMainloopFwdSm90ILi2EN4cute5tupleIJNS5_1CILi1EEES8_S8_EEENS6_IJNS7_ILi192EEENS7_ILi128EEENS7_ILi96EEEEEELi96ENS_12float_e4m3_tEfNS_4arch4Sm90ELb1ELb0ELb1ELb1ELb1ELb1ELb0ELb1ELb1ELb1ELb0ELb0EEENS1_21CollectiveEpilogueFwdINS6_IJSA_SC_SB_EEES9_NS_10bfloat16_tESG_Li384ELb1ELb1ELb0ELb1EEENS1_36VarlenDynamicPersistentTileSchedulerILi192ELi128ELi384ELi128ELb0ELb1ELb1ELb1ELb1ELb1EEEEEEEEEvNT_6ParamsE)
        /*0140*/ 	.word	0x00000000
.L_64:


//--------------------- .nv.compat                --------------------------
	.section	.nv.compat,"",@"SHT_CUDA_COMPAT_INFO"
	.align	4
        /*0000*/ 	.byte	0x02, 0x09, 0x01, 0x00, 0x02, 0x02, 0x01, 0x00, 0x02, 0x05, 0x05, 0x00, 0x03, 0x07, 0x01, 0x01
        /*0010*/ 	.byte	0x02, 0x03, 0x00, 0x00, 0x02, 0x06, 0x01, 0x00, 0x04, 0x0b, 0x08, 0x00, 0x09, 0x00, 0x00, 0x00
        /*0020*/ 	.byte	0x00, 0x00, 0x00, 0x00


//--------------------- .nv.info._ZN7cutlass13device_kernelIN5flash11enable_sm90INS1_16FlashAttnFwdSm90INS1_25CollectiveMainloopFwdSm90ILi2EN4cute5tupleIJNS5_1CILi1EEES8_S8_EEENS6_IJNS7_ILi192EEENS7_ILi128EEENS7_ILi96EEEEEELi96ENS_12float_e4m3_tEfNS_4arch4Sm90ELb0ELb0ELb1ELb0ELb1ELb0ELb0ELb1ELb1ELb1ELb0ELb0EEENS1_21CollectiveEpilogueFwdINS6_IJSA_SC_SB_EEES9_NS_10bfloat16_tESG_Li384ELb0ELb1ELb0ELb1EEENS1_29StaticPersistentTileSchedulerILb0EEEEEEEEEvNT_6ParamsE --------------------------
	.section	.nv.info._ZN7cutlass13device_kernelIN5flash11enable_sm90INS1_16FlashAttnFwdSm90INS1_25CollectiveMainloopFwdSm90ILi2EN4cute5tupleIJNS5_1CILi1EEES8_S8_EEENS6_IJNS7_ILi192EEENS7_ILi128EEENS7_ILi96EEEEEELi96ENS_12float_e4m3_tEfNS_4arch4Sm90ELb0ELb0ELb1ELb0ELb1ELb0ELb0ELb1ELb1ELb1ELb0ELb0EEENS1_21CollectiveEpilogueFwdINS6_IJSA_SC_SB_EEES9_NS_10bfloat16_tESG_Li384ELb0ELb1ELb0ELb1EEENS1_29StaticPersistentTileSchedulerILb0EEEEEEEEEvNT_6ParamsE,"",@"SHT_CUDA_INFO"
	.sectionflags	@""
	.align	4


	//----- nvinfo : EIATTR_CUDA_API_VERSION
	.align		4
        /*0000*/ 	.byte	0x04, 0x37
        /*0002*/ 	.short	(.L_66 - .L_65)
.L_65:
        /*0004*/ 	.word	0x00000082


	//----- nvinfo : EIATTR_KPARAM_INFO
	.align		4
.L_66:
        /*0008*/ 	.byte	0x04, 0x17
        /*000a*/ 	.short	(.L_68 - .L_67)
.L_67:
        /*000c*/ 	.word	0x00000000
        /*0010*/ 	.short	0x0000
        /*0012*/ 	.short	0x0000
        /*0014*/ 	.byte	0x00, 0xf0, 0x01, 0x28


	//----- nvinfo : EIATTR_SPARSE_MMA_MASK
	.align		4
.L_68:
        /*0018*/ 	.byte	0x03, 0x50
        /*001a*/ 	.short	0x0000


	//----- nvinfo : EIATTR_MAXREG_COUNT
	.align		4
        /*001c*/ 	.byte	0x03, 0x1b
        /*001e*/ 	.short	0x0080


	//----- nvinfo : EIATTR_MERCURY_ISA_VERSION
	.align		4
        /*0020*/ 	.byte	0x03, 0x5f
        /*0022*/ 	.short	0x0101


	//----- nvinfo : EIATTR_VRC_CTA_INIT_COUNT
	.align		4
        /*0024*/ 	.byte	0x02, 0x4a
	.zero		1
	.zero		1


	//----- nvinfo : EIATTR_EXIT_INSTR_OFFSETS
	.align		4
        /*0028*/ 	.byte	0x04, 0x1c
        /*002a*/ 	.short	(.L_70 - .L_69)


	//   ....[0]....
.L_69:
        /*002c*/ 	.word	0x00000010


	//----- nvinfo : EIATTR_MAX_THREADS
	.align		4
.L_70:
        /*0030*/ 	.byte	0x04, 0x05
        /*0032*/ 	.short	(.L_72 - .L_71)
.L_71:
        /*0034*/ 	.word	0x00000200
        /*0038*/ 	.word	0x00000001
        /*003c*/ 	.word	0x00000001


	//----- nvinfo : EIATTR_CBANK_PARAM_SIZE
	.align		4
.L_72:
        /*0040*/ 	.byte	0x03, 0x19
        /*0042*/ 	.short	0x0a00


	//----- nvinfo : EIATTR_PARAM_CBANK
	.align		4
        /*0044*/ 	.byte	0x04, 0x0a
        /*0046*/ 	.short	(.L_74 - .L_73)
	.align		4
.L_73:
        /*0048*/ 	.word	index@(.nv.constant0._ZN7cutlass13device_kernelIN5flash11enable_sm90INS1_16FlashAttnFwdSm90INS1_25CollectiveMainloopFwdSm90ILi2EN4cute5tupleIJNS5_1CILi1EEES8_S8_EEENS6_IJNS7_ILi192EEENS7_ILi128EEENS7_ILi96EEEEEELi96ENS_12float_e4m3_tEfNS_4arch4Sm90ELb0ELb0ELb1ELb0ELb1ELb0ELb0ELb1ELb1ELb1ELb0ELb0EEENS1_21CollectiveEpilogueFwdINS6_IJSA_SC_SB_EEES9_NS_10bfloat16_tESG_Li384ELb0ELb1ELb0ELb1EEENS1_29StaticPersistentTileSchedulerILb0EEEEEEEEEvNT_6ParamsE)
        /*004c*/ 	.short	0x0380
        /*004e*/ 	.short	0x0a00


	//----- nvinfo : EIATTR_SW_WAR
	.align		4
.L_74:
        /*0050*/ 	.byte	0x04, 0x36
        /*0052*/ 	.short	(.L_76 - .L_75)
.L_75:
        /*0054*/ 	.word	0x00000008
.L_76:


//--------------------- .nv.info._ZN7cutlass13device_kernelIN5flash11enable_sm90INS1_16FlashAttnFwdSm90INS1_25CollectiveMainloopFwdSm90ILi2EN4cute5tupleIJNS5_1CILi1EEES8_S8_EEENS6_IJNS7_ILi192EEENS7_ILi128EEENS7_ILi96EEEEEELi96ENS_12float_e4m3_tEfNS_4arch4Sm90ELb0ELb0ELb1ELb1ELb1ELb0ELb0ELb1ELb1ELb1ELb0ELb0EEENS1_21CollectiveEpilogueFwdINS6_IJSA_SC_SB_EEES9_NS_10bfloat16_tESG_Li384ELb1ELb1ELb0ELb1EEENS1_36VarlenDynamicPersistentTileSchedulerILi192ELi128ELi384ELi128ELb0ELb1ELb1ELb0ELb1ELb1EEEEEEEEEvNT_6ParamsE --------------------------
	.section	.nv.info._ZN7cutlass13device_kernelIN5flash11enable_sm90INS1_16FlashAttnFwdSm90INS1_25CollectiveMainloopFwdSm90ILi2EN4cute5tupleIJNS5_1CILi1EEES8_S8_EEENS6_IJNS7_ILi192EEENS7_ILi128EEENS7_ILi96EEEEEELi96ENS_12float_e4m3_tEfNS_4arch4Sm90ELb0ELb0ELb1ELb1ELb1ELb0ELb0ELb1ELb1ELb1ELb0ELb0EEENS1_21CollectiveEpilogueFwdINS6_IJSA_SC_SB_EEES9_NS_10bfloat16_tESG_Li384ELb1ELb1ELb0ELb1EEENS1_36VarlenDynamicPersistentTileSchedulerILi192ELi128ELi384ELi128ELb0ELb1ELb1ELb0ELb1ELb1EEEEEEEEEvNT_6ParamsE,"",@"SHT_CUDA_INFO"
	.sectionflags	@""
	.align	4


	//----- nvinfo : EIATTR_CUDA_API_VERSION
	.align		4
        /*0000*/ 	.byte	0x04, 0x37
        /*0002*/ 	.short	(.L_78 - .L_77)
.L_77:
        /*0004*/ 	.word	0x00000082


	//----- nvinfo : EIATTR_KPARAM_INFO
	.align		4
.L_78:
        /*0008*/ 	.byte	0x04, 0x17
        /*000a*/ 	.short	(.L_80 - .L_79)
.L_79:
        /*000c*/ 	.word	0x00000000
        /*0010*/ 	.short	0x0000
        /*0012*/ 	.short	0x0000
        /*0014*/ 	.byte	0x00, 0xf0, 0x01, 0x2a


	//----- nvinfo : EIATTR_SPARSE_MMA_MASK
	.align		4
.L_80:
        /*0018*/ 	.byte	0x03, 0x50
        /*001a*/ 	.short	0x0000


	//----- nvinfo : EIATTR_MAXREG_COUNT
	.align		4
        /*001c*/ 	.byte	0x03, 0x1b
        /*001e*/ 	.short	0x0080


	//----- nvinfo : EIATTR_MERCURY_ISA_VERSION
	.align		4
        /*0020*/ 	.byte	0x03, 0x5f
        /*0022*/ 	.short	0x0101


	//----- nvinfo : EIATTR_VRC_CTA_INIT_COUNT
	.align		4
        /*0024*/ 	.byte	0x02, 0x4a
	.zero		1
	.zero		1


	//----- nvinfo : EIATTR_EXIT_INSTR_OFFSETS
	.align		4
        /*0028*/ 	.byte	0x04, 0x1c
        /*002a*/ 	.short	(.L_82 - .L_81)


	//   ....[0]....
.L_81:
        /*002c*/ 	.word	0x00000010


	//----- nvinfo : EIATTR_MAX_THREADS
	.align		4
.L_82:
        /*0030*/ 	.byte	0x04, 0x05
        /*0032*/ 	.short	(.L_84 - .L_83)
.L_83:
        /*0034*/ 	.word	0x00000200
        /*0038*/ 	.word	0x00000001
        /*003c*/ 	.word	0x00000001


	//----- nvinfo : EIATTR_CBANK_PARAM_SIZE
	.align		4
.L_84:
        /*0040*/ 	.byte	0x03, 0x19
        /*0042*/ 	.short	0x0a80


	//----- nvinfo : EIATTR_PARAM_CBANK
	.align		4
        /*0044*/ 	.byte	0x04, 0x0a
        /*0046*/ 	.short	(.L_86 - .L_85)
	.align		4
.L_85:
        /*0048*/ 	.word	index@(.nv.constant0._ZN7cutlass13device_kernelIN5flash11enable_sm90INS1_16FlashAttnFwdSm90INS1_25CollectiveMainloopFwdSm90ILi2EN4cute5tupleIJNS5_1CILi1EEES8_S8_EEENS6_IJNS7_ILi192EEENS7_ILi128EEENS7_ILi96EEEEEELi96ENS_12float_e4m3_tEfNS_4arch4Sm90ELb0ELb0ELb1ELb1ELb1ELb0ELb0ELb1ELb1ELb1ELb0ELb0EEENS1_21CollectiveEpilogueFwdINS6_IJSA_SC_SB_EEES9_NS_10bfloat16_tESG_Li384ELb1ELb1ELb0ELb1EEENS1_36VarlenDynamicPersistentTileSchedulerILi192ELi128ELi384ELi128ELb0ELb1ELb1ELb0ELb1ELb1EEEEEEEEEvNT_6ParamsE)
        /*004c*/ 	.short	0x0380
        /*004e*/ 	.short	0x0a80


	//----- nvinfo : EIATTR_SW_WAR
	.align		4
.L_86:
        /*0050*/ 	.byte	0x04, 0x36
        /*0052*/ 	.short	(.L_88 - .L_87)
.L_87:
        /*0054*/ 	.word	0x00000008
.L_88:


//--------------------- .nv.info._ZN7cutlass13device_kernelIN5flash11enable_sm90INS1_16FlashAttnFwdSm90INS1_25CollectiveMainloopFwdSm90ILi2EN4cute5tupleIJNS5_1CILi1EEES8_S8_EEENS6_IJNS7_ILi192EEENS7_ILi128EEENS7_ILi96EEEEEELi96ENS_12float_e4m3_tEfNS_4arch4Sm90ELb0ELb0ELb1ELb1ELb1ELb1ELb0ELb1ELb1ELb1ELb0ELb0EEENS1_21CollectiveEpilogueFwdINS6_IJSA_SC_SB_EEES9_NS_10bfloat16_tESG_Li384ELb1ELb1ELb0ELb1EEENS1_36VarlenDynamicPersistentTileSchedulerILi192ELi128ELi384ELi128ELb0ELb1ELb1ELb0ELb1ELb1EEEEEEEEEvNT_6ParamsE --------------------------
	.section	.nv.info._ZN7cutlass13device_kernelIN5flash11enable_sm90INS1_16FlashAttnFwdSm90INS1_25CollectiveMainloopFwdSm90ILi2EN4cute5tupleIJNS5_1CILi1EEES8_S8_EEENS6_IJNS7_ILi192EEENS7_ILi128EEENS7_ILi96EEEEEELi96ENS_12float_e4m3_tEfNS_4arch4Sm90ELb0ELb0ELb1ELb1ELb1ELb1ELb0ELb1ELb1ELb1ELb0ELb0EEENS1_21CollectiveEpilogueFwdINS6_IJSA_SC_SB_EEES9_NS_10bfloat16_tESG_Li384ELb1ELb1ELb0ELb1EEENS1_36VarlenDynamicPersistentTileSchedulerILi192ELi128ELi384ELi128ELb0ELb1ELb1ELb0ELb1ELb1EEEEEEEEEvNT_6ParamsE,"",@"SHT_CUDA_INFO"
	.sectionflags	@""
	.align	4


	//----- nvinfo : EIATTR_CUDA_API_VERSION
	.align		4
        /*0000*/ 	.byte	0x04, 0x37
        /*0002*/ 	.short	(.L_90 - .L_89)
.L_89:
        /*0004*/ 	.word	0x00000082


	//----- nvinfo : EIATTR_KPARAM_INFO
	.align		4
.L_90:
        /*0008*/ 	.byte	0x04, 0x17
        /*000a*/ 	.short	(.L_92 - .L_91)
.L_91:
        /*000c*/ 	.word	0x00000000
        /*0010*/ 	.short	0x0000
        /*0012*/ 	.short	0x0000
        /*0014*/ 	.byte	0x00, 0xf0, 0x01, 0x2a


	//----- nvinfo : EIATTR_SPARSE_MMA_MASK
	.align		4
.L_92:
        /*0018*/ 	.byte	0x03, 0x50
        /*001a*/ 	.short	0x0000


	//----- nvinfo : EIATTR_MAXREG_COUNT
	.align		4
        /*001c*/ 	.byte	0x03, 0x1b
        /*001e*/ 	.short	0x0080


	//----- nvinfo : EIATTR_MERCURY_ISA_VERSION
	.align		4
        /*0020*/ 	.byte	0x03, 0x5f
        /*0022*/ 	.short	0x0101


	//----- nvinfo : EIATTR_VRC_CTA_INIT_COUNT
	.align		4
        /*0024*/ 	.byte	0x02, 0x4a
	.zero		1
	.zero		1


	//----- nvinfo : EIATTR_EXIT_INSTR_OFFSETS
	.align		4
        /*0028*/ 	.byte	0x04, 0x1c
        /*002a*/ 	.short	(.L_94 - .L_93)


	//   ....[0]....
.L_93:
        /*002c*/ 	.word	0x00000010


	//----- nvinfo : EIATTR_MAX_THREADS
	.align		4
.L_94:
        /*0030*/ 	.byte	0x04, 0x05
        /*0032*/ 	.short	(.L_96 - .L_95)
.L_95:
        /*0034*/ 	.word	0x00000200
        /*0038*/ 	.word	0x00000001
        /*003c*/ 	.word	0x00000001


	//----- nvinfo : EIATTR_CBANK_PARAM_SIZE
	.align		4
.L_96:
        /*0040*/ 	.byte	0x03, 0x19
        /*0042*/ 	.short	0x0a80


	//----- nvinfo : EIATTR_PARAM_CBANK
	.align		4
        /*0044*/ 	.byte	0x04, 0x0a
        /*0046*/ 	.short	(.L_98 - .L_97)
	.align		4
.L_97:
        /*0048*/ 	.word	index@(.nv.constant0._ZN7cutlass13device_kernelIN5flash11enable_sm90INS1_16FlashAttnFwdSm90INS1_25CollectiveMainloopFwdSm90ILi2EN4cute5tupleIJNS5_1CILi1EEES8_S8_EEENS6_IJNS7_ILi192EEENS7_ILi128EEENS7_ILi96EEEEEELi96ENS_12float_e4m3_tEfNS_4arch4Sm90ELb0ELb0ELb1ELb1ELb1ELb1ELb0ELb1ELb1ELb1ELb0ELb0EEENS1_21CollectiveEpilogueFwdINS6_IJSA_SC_SB_EEES9_NS_10bfloat16_tESG_Li384ELb1ELb1ELb0ELb1EEENS1_36VarlenDynamicPersistentTileSchedulerILi192ELi128ELi384ELi128ELb0ELb1ELb1ELb0ELb1ELb1EEEEEEEEEvNT_6ParamsE)
        /*004c*/ 	.short	0x0380
        /*004e*/ 	.short	0x0a80


	//----- nvinfo : EIATTR_SW_WAR
	.align		4
.L_98:
        /*0050*/ 	.byte	0x04, 0x36
        /*0052*/ 	.short	(.L_100 - .L_99)
.L_99:
        /*0054*/ 	.word	0x00000008
.L_100:


//--------------------- .nv.info._ZN7cutlass13device_kernelIN5flash11enable_sm90INS1_16FlashAttnFwdSm90INS1_25CollectiveMainloopFwdSm90ILi2EN4cute5tupleIJNS5_1CILi1EEES8_S8_EEENS6_IJNS7_ILi192EEENS7_ILi128EEENS7_ILi96EEEEEELi96ENS_12float_e4m3_tEfNS_4arch4Sm90ELb0ELb1ELb1ELb0ELb1ELb0ELb0ELb1ELb1ELb1ELb0ELb0EEENS1_21CollectiveEpilogueFwdINS6_IJSA_SC_SB_EEES9_NS_10bfloat16_tESG_Li384ELb0ELb1ELb0ELb1EEENS1_30DynamicPersistentTileSchedulerILi384ELi128ELb0ELb1ELb1EEEEEEEEEvNT_6ParamsE --------------------------
	.section	.nv.info._ZN7cutlass13device_kernelIN5flash11enable_sm90INS1_16FlashAttnFwdSm90INS1_25CollectiveMainloopFwdSm90ILi2EN4cute5tupleIJNS5_1CILi1EEES8_S8_EEENS6_IJNS7_ILi192EEENS7_ILi128EEENS7_ILi96EEEEEELi96ENS_12float_e4m3_tEfNS_4arch4Sm90ELb0ELb1ELb1ELb0ELb1ELb0ELb0ELb1ELb1ELb1ELb0ELb0EEENS1_21CollectiveEpilogueFwdINS6_IJSA_SC_SB_EEES9_NS_10bfloat16_tESG_Li384ELb0ELb1ELb0ELb1EEENS1_30DynamicPersistentTileSchedulerILi384ELi128ELb0ELb1ELb1EEEEEEEEEvNT_6ParamsE,"",@"SHT_CUDA_INFO"
	.sectionflags	@""
	.align	4


	//----- nvinfo : EIATTR_CUDA_API_VERSION
	.align		4
        /*0000*/ 	.byte	0x04, 0x37
        /*0002*/ 	.short	(.L_102 - .L_101)
.L_101:
        /*0004*/ 	.word	0x00000082


	//----- nvinfo : EIATTR_KPARAM_INFO
	.align		4
.L_102:
        /*0008*/ 	.byte	0x04, 0x17
        /*000a*/ 	.short	(.L_104 - .L_103)
.L_103:
        /*000c*/ 	.word	0x00000000
        /*0010*/ 	.short	0x0000
        /*0012*/ 	.short	0x0000
        /*0014*/ 	.byte	0x00, 0xf0, 0x01, 0x2a


	//----- nvinfo : EIATTR_SPARSE_MMA_MASK
	.align		4
.L_104:
        /*0018*/ 	.byte	0x03, 0x50
        /*001a*/ 	.short	0x0000


	//----- nvinfo : EIATTR_MAXREG_COUNT
	.align		4
        /*001c*/ 	.byte	0x03, 0x1b
        /*001e*/ 	.short	0x0080


	//----- nvinfo : EIATTR_MERCURY_ISA_VERSION
	.align		4
        /*0020*/ 	.byte	0x03, 0x5f
        /*0022*/ 	.short	0x0101


	//----- nvinfo : EIATTR_VRC_CTA_INIT_COUNT
	.align		4
        /*0024*/ 	.byte	0x02, 0x4a
	.zero		1
	.zero		1


	//----- nvinfo : EIATTR_EXIT_INSTR_OFFSETS
	.align		4
        /*0028*/ 	.byte	0x04, 0x1c
        /*002a*/ 	.short	(.L_106 - .L_105)


	//   ....[0]....
.L_105:
        /*002c*/ 	.word	0x00000010


	//----- nvinfo : EIATTR_MAX_THREADS
	.align		4
.L_106:
        /*0030*/ 	.byte	0x04, 0x05
        /*0032*/ 	.short	(.L_108 - .L_107)
.L_107:
        /*0034*/ 	.word	0x00000200
        /*0038*/ 	.word	0x00000001
        /*003c*/ 	.word	0x00000001


	//----- nvinfo : EIATTR_CBANK_PARAM_SIZE
	.align		4
.L_108:
        /*0040*/ 	.byte	0x03, 0x19
        /*0042*/ 	.short	0x0a80


	//----- nvinfo : EIATTR_PARAM_CBANK
	.align		4
        /*0044*/ 	.byte	0x04, 0x0a
        /*0046*/ 	.short	(.L_110 - .L_109)
	.align		4
.L_109:
        /*0048*/ 	.word	index@(.nv.constant0._ZN7cutlass13device_kernelIN5flash11enable_sm90INS1_16FlashAttnFwdSm90INS1_25CollectiveMainloopFwdSm90ILi2EN4cute5tupleIJNS5_1CILi1EEES8_S8_EEENS6_IJNS7_ILi192EEENS7_ILi128EEENS7_ILi96EEEEEELi96ENS_12float_e4m3_tEfNS_4arch4Sm90ELb0ELb1ELb1ELb0ELb1ELb0ELb0ELb1ELb1ELb1ELb0ELb0EEENS1_21CollectiveEpilogueFwdINS6_IJSA_SC_SB_EEES9_NS_10bfloat16_tESG_Li384ELb0ELb1ELb0ELb1EEENS1_30DynamicPersistentTileSchedulerILi384ELi128ELb0ELb1ELb1EEEEEEEEEvNT_6ParamsE)
        /*004c*/ 	.short	0x0380
        /*004e*/ 	.short	0x0a80


	//----- nvinfo : EIATTR_SW_WAR
	.align		4
.L_110:
        /*0050*/ 	.byte	0x04, 0x36
        /*0052*/ 	.short	(.L_112 - .L_111)
.L_111:
        /*0054*/ 	.word	0x00000008
.L_112:


//--------------------- .nv.info._ZN7cutlass13device_kernelIN5flash11enable_sm90INS1_16FlashAttnFwdSm90INS1_25CollectiveMainloopFwdSm90ILi2EN4cute5tupleIJNS5_1CILi1EEES8_S8_EEENS6_IJNS7_ILi192EEENS7_ILi128EEENS7_ILi96EEEEEELi96ENS_12float_e4m3_tEfNS_4arch4Sm90ELb0ELb1ELb1ELb1ELb1ELb0ELb0ELb1ELb1ELb1ELb0ELb0EEENS1_21CollectiveEpilogueFwdINS6_IJSA_SC_SB_EEES9_NS_10bfloat16_tESG_Li384ELb1ELb1ELb0ELb1EEENS1_36VarlenDynamicPersistentTileSchedulerILi192ELi128ELi384ELi128ELb0ELb1ELb1ELb1ELb0ELb1EEEEEEEEEvNT_6ParamsE --------------------------
	.section	.nv.info._ZN7cutlass13device_kernelIN5flash11enable_sm90INS1_16FlashAttnFwdSm90INS1_25CollectiveMainloopFwdSm90ILi2EN4cute5tupleIJNS5_1CILi1EEES8_S8_EEENS6_IJNS7_ILi192EEENS7_ILi128EEENS7_ILi96EEEEEELi96ENS_12float_e4m3_tEfNS_4arch4Sm90ELb0ELb1ELb1ELb1ELb1ELb0ELb0ELb1ELb1ELb1ELb0ELb0EEENS1_21CollectiveEpilogueFwdINS6_IJSA_SC_SB_EEES9_NS_10bfloat16_tESG_Li384ELb1ELb1ELb0ELb1EEENS1_36VarlenDynamicPersistentTileSchedulerILi192ELi128ELi384ELi128ELb0ELb1ELb1ELb1ELb0ELb1EEEEEEEEEvNT_6ParamsE,"",@"SHT_CUDA_INFO"
	.sectionflags	@""
	.align	4


	//----- nvinfo : EIATTR_CUDA_API_VERSION
	.align		4
        /*0000*/ 	.byte	0x04, 0x37
        /*0002*/ 	.short	(.L_114 - .L_113)
.L_113:
        /*0004*/ 	.word	0x00000082


	//----- nvinfo : EIATTR_KPARAM_INFO
	.align		4
.L_114:
        /*0008*/ 	.byte	0x04, 0x17
        /*000a*/ 	.short	(.L_116 - .L_115)
.L_115:
        /*000c*/ 	.word	0x00000000
        /*0010*/ 	.short	0x0000
        /*0012*/ 	.short	0x0000
        /*0014*/ 	.byte	0x00, 0xf0, 0x01, 0x2a


	//----- nvinfo : EIATTR_SPARSE_MMA_MASK
	.align		4
.L_116:
        /*0018*/ 	.byte	0x03, 0x50
        /*001a*/ 	.short	0x0000


	//----- nvinfo : EIATTR_MAXREG_COUNT
	.align		4
        /*001c*/ 	.byte	0x03, 0x1b
        /*001e*/ 	.short	0x0080


	//----- nvinfo : EIATTR_MERCURY_ISA_VERSION
	.align		4
        /*0020*/ 	.byte	0x03, 0x5f
        /*0022*/ 	.short	0x0101


	//----- nvinfo : EIATTR_VRC_CTA_INIT_COUNT
	.align		4
        /*0024*/ 	.byte	0x02, 0x4a
	.zero		1
	.zero		1


	//----- nvinfo : EIATTR_EXIT_INSTR_OFFSETS
	.align		4
        /*0028*/ 	.byte	0x04, 0x1c
        /*002a*/ 	.short	(.L_118 - .L_117)


	//   ....[0]....
.L_117:
        /*002c*/ 	.word	0x00000010


	//----- nvinfo : EIATTR_MAX_THREADS
	.align		4
.L_118:
        /*0030*/ 	.byte	0x04, 0x05
        /*0032*/ 	.short	(.L_120 - .L_119)
.L_119:
        /*0034*/ 	.word	0x00000200
        /*0038*/ 	.word	0x00000001
        /*003c*/ 	.word	0x00000001


	//----- nvinfo : EIATTR_CBANK_PARAM_SIZE
	.align		4
.L_120:
        /*0040*/ 	.byte	0x03, 0x19
        /*0042*/ 	.short	0x0a80


	//----- nvinfo : EIATTR_PARAM_CBANK
	.align		4
        /*0044*/ 	.byte	0x04, 0x0a
        /*0046*/ 	.short	(.L_122 - .L_121)
	.align		4
.L_121:
        /*0048*/ 	.word	index@(.nv.constant0._ZN7cutlass13device_kernelIN5flash11enable_sm90INS1_16FlashAttnFwdSm90INS1_25CollectiveMainloopFwdSm90ILi2EN4cute5tupleIJNS5_1CILi1EEES8_S8_EEENS6_IJNS7_ILi192EEENS7_ILi128EEENS7_ILi96EEEEEELi96ENS_12float_e4m3_tEfNS_4arch4Sm90ELb0ELb1ELb1ELb1ELb1ELb0ELb0ELb1ELb1ELb1ELb0ELb0EEENS1_21CollectiveEpilogueFwdINS6_IJSA_SC_SB_EEES9_NS_10bfloat16_tESG_Li384ELb1ELb1ELb0ELb1EEENS1_36VarlenDynamicPersistentTileSchedulerILi192ELi128ELi384ELi128ELb0ELb1ELb1ELb1ELb0ELb1EEEEEEEEEvNT_6ParamsE)
        /*004c*/ 	.short	0x0380
        /*004e*/ 	.short	0x0a80


	//----- nvinfo : EIATTR_SW_WAR
	.align		4
.L_122:
        /*0050*/ 	.byte	0x04, 0x36
        /*0052*/ 	.short	(.L_124 - .L_123)
.L_123:
        /*0054*/ 	.word	0x00000008
.L_124:


//--------------------- .nv.info._ZN7cutlass13device_kernelIN5flash11enable_sm90INS1_16FlashAttnFwdSm90INS1_25CollectiveMainloopFwdSm90ILi2EN4cute5tupleIJNS5_1CILi1EEES8_S8_EEENS6_IJNS7_ILi192EEENS7_ILi128EEENS7_ILi96EEEEEELi96ENS_12float_e4m3_tEfNS_4arch4Sm90ELb0ELb1ELb1ELb1ELb1ELb1ELb0ELb1ELb1ELb1ELb0ELb0EEENS1_21CollectiveEpilogueFwdINS6_IJSA_SC_SB_EEES9_NS_10bfloat16_tESG_Li384ELb1ELb1ELb0ELb1EEENS1_36VarlenDynamicPersistentTileSchedulerILi192ELi128ELi384ELi128ELb0ELb1ELb1ELb1ELb0ELb1EEEEEEEEEvNT_6ParamsE --------------------------
	.section	.nv.info._ZN7cutlass13device_kernelIN5flash11enable_sm90INS1_16FlashAttnFwdSm90INS1_25CollectiveMainloopFwdSm90ILi2EN4cute5tupleIJNS5_1CILi1EEES8_S8_EEENS6_IJNS7_ILi192EEENS7_ILi128EEENS7_ILi96EEEEEELi96ENS_12float_e4m3_tEfNS_4arch4Sm90ELb0ELb1ELb1ELb1ELb1ELb1ELb0ELb1ELb1ELb1ELb0ELb0EEENS1_21CollectiveEpilogueFwdINS6_IJSA_SC_SB_EEES9_NS_10bfloat16_tESG_Li384ELb1ELb1ELb0ELb1EEENS1_36VarlenDynamicPersistentTileSchedulerILi192ELi128ELi384ELi128ELb0ELb1ELb1ELb1ELb0ELb1EEEEEEEEEvNT_6ParamsE,"",@"SHT_CUDA_INFO"
	.sectionflags	@""
	.align	4


	//----- nvinfo : EIATTR_CUDA_API_VERSION
	.align		4
        /*0000*/ 	.byte	0x04, 0x37
        /*0002*/ 	.short	(.L_126 - .L_125)
.L_125:
        /*0004*/ 	.word	0x00000082


	//----- nvinfo : EIATTR_KPARAM_INFO
	.align		4
.L_126:
        /*0008*/ 	.byte	0x04, 0x17
        /*000a*/ 	.short	(.L_128 - .L_127)
.L_127:
        /*000c*/ 	.word	0x00000000
        /*0010*/ 	.short	0x0000
        /*0012*/ 	.short	0x0000
        /*0014*/ 	.byte	0x00, 0xf0, 0x01, 0x2a


	//----- nvinfo : EIATTR_SPARSE_MMA_MASK
	.align		4
.L_128:
        /*0018*/ 	.byte	0x03, 0x50
        /*001a*/ 	.short	0x0000


	//----- nvinfo : EIATTR_MAXREG_COUNT
	.align		4
        /*001c*/ 	.byte	0x03, 0x1b
        /*001e*/ 	.short	0x0080


	//----- nvinfo : EIATTR_MERCURY_ISA_VERSION
	.align		4
        /*0020*/ 	.byte	0x03, 0x5f
        /*0022*/ 	.short	0x0101


	//----- nvinfo : EIATTR_VRC_CTA_INIT_COUNT
	.align		4
        /*0024*/ 	.byte	0x02, 0x4a
	.zero		1
	.zero		1


	//----- nvinfo : EIATTR_EXIT_INSTR_OFFSETS
	.align		4
        /*0028*/ 	.byte	0x04, 0x1c
        /*002a*/ 	.short	(.L_130 - .L_129)


	//   ....[0]....
.L_129:
        /*002c*/ 	.word	0x00000010


	//----- nvinfo : EIATTR_MAX_THREADS
	.align		4
.L_130:
        /*0030*/ 	.byte	0x04, 0x05
        /*0032*/ 	.short	(.L_132 - .L_131)
.L_131:
        /*0034*/ 	.word	0x00000200
        /*0038*/ 	.word	0x00000001
        /*003c*/ 	.word	0x00000001


	//----- nvinfo : EIATTR_CBANK_PARAM_SIZE
	.align		4
.L_132:
        /*0040*/ 	.byte	0x03, 0x19
        /*0042*/ 	.short	0x0a80


	//----- nvinfo : EIATTR_PARAM_CBANK
	.align		4
        /*0044*/ 	.byte	0x04, 0x0a
        /*0046*/ 	.short	(.L_134 - .L_133)
	.align		4
.L_133:
        /*0048*/ 	.word	index@(.nv.constant0._ZN7cutlass13device_kernelIN5flash11enable_sm90INS1_16FlashAttnFwdSm90INS1_25CollectiveMainloopFwdSm90ILi2EN4cute5tupleIJNS5_1CILi1EEES8_S8_EEENS6_IJNS7_ILi192EEENS7_ILi128EEENS7_ILi96EEEEEELi96ENS_12float_e4m3_tEfNS_4arch4Sm90ELb0ELb1ELb1ELb1ELb1ELb1ELb0ELb1ELb1ELb1ELb0ELb0EEENS1_21CollectiveEpilogueFwdINS6_IJSA_SC_SB_EEES9_NS_10bfloat16_tESG_Li384ELb1ELb1ELb0ELb1EEENS1_36VarlenDynamicPersistentTileSchedulerILi192ELi128ELi384ELi128ELb0ELb1ELb1ELb1ELb0ELb1EEEEEEEEEvNT_6ParamsE)
        /*004c*/ 	.short	0x0380
        /*004e*/ 	.short	0x0a80


	//----- nvinfo : EIATTR_SW_WAR
	.align		4
.L_134:
        /*0050*/ 	.byte	0x04, 0x36
        /*0052*/ 	.short	(.L_136 - .L_135)
.L_135:
        /*0054*/ 	.word	0x00000008
.L_136:


//--------------------- .nv.info._ZN7cutlass13device_kernelIN5flash11enable_sm90INS1_16FlashAttnFwdSm90INS1_25CollectiveMainloopFwdSm90ILi2EN4cute5tupleIJNS5_1CILi1EEES8_S8_EEENS6_IJNS7_ILi192EEENS7_ILi128EEENS7_ILi96EEEEEELi96ENS_12float_e4m3_tEfNS_4arch4Sm90ELb1ELb0ELb1ELb0ELb1ELb0ELb0ELb1ELb1ELb1ELb0ELb0EEENS1_21CollectiveEpilogueFwdINS6_IJSA_SC_SB_EEES9_NS_10bfloat16_tESG_Li384ELb0ELb1ELb0ELb1EEENS1_30DynamicPersistentTileSchedulerILi384ELi128ELb0ELb1ELb1EEEEEEEEEvNT_6ParamsE --------------------------
	.section	.nv.info._ZN7cutlass13device_kernelIN5flash11enable_sm90INS1_16FlashAttnFwdSm90INS1_25CollectiveMainloopFwdSm90ILi2EN4cute5tupleIJNS5_1CILi1EEES8_S8_EEENS6_IJNS7_ILi192EEENS7_ILi128EEENS7_ILi96EEEEEELi96ENS_12float_e4m3_tEfNS_4arch4Sm90ELb1ELb0ELb1ELb0ELb1ELb0ELb0ELb1ELb1ELb1ELb0ELb0EEENS1_21CollectiveEpilogueFwdINS6_IJSA_SC_SB_EEES9_NS_10bfloat16_tESG_Li384ELb0ELb1ELb0ELb1EEENS1_30DynamicPersistentTileSchedulerILi384ELi128ELb0ELb1ELb1EEEEEEEEEvNT_6ParamsE,"",@"SHT_CUDA_INFO"
	.sectionflags	@""
	.align	4


	//----- nvinfo : EIATTR_CUDA_API_VERSION
	.align		4
        /*0000*/ 	.byte	0x04, 0x37
        /*0002*/ 	.short	(.L_138 - .L_137)
.L_137:
        /*0004*/ 	.word	0x00000082


	//----- nvinfo : EIATTR_KPARAM_INFO
	.align		4
.L_138:
        /*0008*/ 	.byte	0x04, 0x17
        /*000a*/ 	.short	(.L_140 - .L_139)
.L_139:
        /*000c*/ 	.word	0x00000000
        /*0010*/ 	.short	0x0000
        /*0012*/ 	.short	0x0000
        /*0014*/ 	.byte	0x00, 0xf0, 0x01, 0x2a


	//----- nvinfo : EIATTR_SPARSE_MMA_MASK
	.align		4
.L_140:
        /*0018*/ 	.byte	0x03, 0x50
        /*001a*/ 	.short	0x0000


	//----- nvinfo : EIATTR_MAXREG_COUNT
	.align		4
        /*001c*/ 	.byte	0x03, 0x1b
        /*001e*/ 	.short	0x0080


	//----- nvinfo : EIATTR_MERCURY_ISA_VERSION
	.align		4
        /*0020*/ 	.byte	0x03, 0x5f
        /*0022*/ 	.short	0x0101


	//----- nvinfo : EIATTR_VRC_CTA_INIT_COUNT
	.align		4
        /*0024*/ 	.byte	0x02, 0x4a
	.zero		1
	.zero		1


	//----- nvinfo : EIATTR_EXIT_INSTR_OFFSETS
	.align		4
        /*0028*/ 	.byte	0x04, 0x1c
        /*002a*/ 	.short	(.L_142 - .L_141)


	//   ....[0]....
.L_141:
        /*002c*/ 	.word	0x00000010


	//----- nvinfo : EIATTR_MAX_THREADS
	.align		4
.L_142:
        /*0030*/ 	.byte	0x04, 0x05
        /*0032*/ 	.short	(.L_144 - .L_143)
.L_143:
        /*0034*/ 	.word	0x00000200
        /*0038*/ 	.word	0x00000001
        /*003c*/ 	.word	0x00000001


	//----- nvinfo : EIATTR_CBANK_PARAM_SIZE
	.align		4
.L_144:
        /*0040*/ 	.byte	0x03, 0x19
        /*0042*/ 	.short	0x0a80


	//----- nvinfo : EIATTR_PARAM_CBANK
	.align		4
        /*0044*/ 	.byte	0x04, 0x0a
        /*0046*/ 	.short	(.L_146 - .L_145)
	.align		4
.L_145:
        /*0048*/ 	.word	index@(.nv.constant0._ZN7cutlass13device_kernelIN5flash11enable_sm90INS1_16FlashAttnFwdSm90INS1_25CollectiveMainloopFwdSm90ILi2EN4cute5tupleIJNS5_1CILi1EEES8_S8_EEENS6_IJNS7_ILi192EEENS7_ILi128EEENS7_ILi96EEEEEELi96ENS_12float_e4m3_tEfNS_4arch4Sm90ELb1ELb0ELb1ELb0ELb1ELb0ELb0ELb1ELb1ELb1ELb0ELb0EEENS1_21CollectiveEpilogueFwdINS6_IJSA_SC_SB_EEES9_NS_10bfloat16_tESG_Li384ELb0ELb1ELb0ELb1EEENS1_30DynamicPersistentTileSchedulerILi384ELi128ELb0ELb1ELb1EEEEEEEEEvNT_6ParamsE)
        /*004c*/ 	.short	0x0380
        /*004e*/ 	.short	0x0a80


	//----- nvinfo : EIATTR_SW_WAR
	.align		4
.L_146:
        /*0050*/ 	.byte	0x04, 0x36
        /*0052*/ 	.short	(.L_148 - .L_147)
.L_147:
        /*0054*/ 	.word	0x00000008
.L_148:


//--------------------- .nv.info._ZN7cutlass13device_kernelIN5flash11enable_sm90INS1_16FlashAttnFwdSm90INS1_25CollectiveMainloopFwdSm90ILi2EN4cute5tupleIJNS5_1CILi1EEES8_S8_EEENS6_IJNS7_ILi192EEENS7_ILi128EEENS7_ILi96EEEEEELi96ENS_12float_e4m3_tEfNS_4arch4Sm90ELb1ELb0ELb1ELb1ELb1ELb0ELb0ELb1ELb1ELb1ELb0ELb0EEENS1_21CollectiveEpilogueFwdINS6_IJSA_SC_SB_EEES9_NS_10bfloat16_tESG_Li384ELb1ELb1ELb0ELb1EEENS1_36VarlenDynamicPersistentTileSchedulerILi192ELi128ELi384ELi128ELb0ELb1ELb1ELb1ELb1ELb1EEEEEEEEEvNT_6ParamsE --------------------------
	.section	.nv.info._ZN7cutlass13device_kernelIN5flash11enable_sm90INS1_16FlashAttnFwdSm90INS1_25CollectiveMainloopFwdSm90ILi2EN4cute5tupleIJNS5_1CILi1EEES8_S8_EEENS6_IJNS7_ILi192EEENS7_ILi128EEENS7_ILi96EEEEEELi96ENS_12float_e4m3_tEfNS_4arch4Sm90ELb1ELb0ELb1ELb1ELb1ELb0ELb0ELb1ELb1ELb1ELb0ELb0EEENS1_21CollectiveEpilogueFwdINS6_IJSA_SC_SB_EEES9_NS_10bfloat16_tESG_Li384ELb1ELb1ELb0ELb1EEENS1_36VarlenDynamicPersistentTileSchedulerILi192ELi128ELi384ELi128ELb0ELb1ELb1ELb1ELb1ELb1EEEEEEEEEvNT_6ParamsE,"",@"SHT_CUDA_INFO"
	.sectionflags	@""
	.align	4


	//----- nvinfo : EIATTR_CUDA_API_VERSION
	.align		4
        /*0000*/ 	.byte	0x04, 0x37
        /*0002*/ 	.short	(.L_150 - .L_149)
.L_149:
        /*0004*/ 	.word	0x00000082


	//----- nvinfo : EIATTR_KPARAM_INFO
	.align		4
.L_150:
        /*0008*/ 	.byte	0x04, 0x17
        /*000a*/ 	.short	(.L_152 - .L_151)
.L_151:
        /*000c*/ 	.word	0x00000000
        /*0010*/ 	.short	0x0000
        /*0012*/ 	.short	0x0000
        /*0014*/ 	.byte	0x00, 0xf0, 0x01, 0x2a


	//----- nvinfo : EIATTR_SPARSE_MMA_MASK
	.align		4
.L_152:
        /*0018*/ 	.byte	0x03, 0x50
        /*001a*/ 	.short	0x0000


	//----- nvinfo : EIATTR_MAXREG_COUNT
	.align		4
        /*001c*/ 	.byte	0x03, 0x1b
        /*001e*/ 	.short	0x0080


	//----- nvinfo : EIATTR_MERCURY_ISA_VERSION
	.align		4
        /*0020*/ 	.byte	0x03, 0x5f
        /*0022*/ 	.short	0x0101


	//----- nvinfo : EIATTR_VRC_CTA_INIT_COUNT
	.align		4
        /*0024*/ 	.byte	0x02, 0x4a
	.zero		1
	.zero		1


	//----- nvinfo : EIATTR_EXIT_INSTR_OFFSETS
	.align		4
        /*0028*/ 	.byte	0x04, 0x1c
        /*002a*/ 	.short	(.L_154 - .L_153)


	//   ....[0]....
.L_153:
        /*002c*/ 	.word	0x00000010


	//----- nvinfo : EIATTR_MAX_THREADS
	.align		4
.L_154:
        /*0030*/ 	.byte	0x04, 0x05
        /*0032*/ 	.short	(.L_156 - .L_155)
.L_155:
        /*0034*/ 	.word	0x00000200
        /*0038*/ 	.word	0x00000001
        /*003c*/ 	.word	0x00000001


	//----- nvinfo : EIATTR_CBANK_PARAM_SIZE
	.align		4
.L_156:
        /*0040*/ 	.byte	0x03, 0x19
        /*0042*/ 	.short	0x0a80


	//----- nvinfo : EIATTR_PARAM_CBANK
	.align		4
        /*0044*/ 	.byte	0x04, 0x0a
        /*0046*/ 	.short	(.L_158 - .L_157)
	.align		4
.L_157:
        /*0048*/ 	.word	index@(.nv.constant0._ZN7cutlass13device_kernelIN5flash11enable_sm90INS1_16FlashAttnFwdSm90INS1_25CollectiveMainloopFwdSm90ILi2EN4cute5tupleIJNS5_1CILi1EEES8_S8_EEENS6_IJNS7_ILi192EEENS7_ILi128EEENS7_ILi96EEEEEELi96ENS_12float_e4m3_tEfNS_4arch4Sm90ELb1ELb0ELb1ELb1ELb1ELb0ELb0ELb1ELb1ELb1ELb0ELb0EEENS1_21CollectiveEpilogueFwdINS6_IJSA_SC_SB_EEES9_NS_10bfloat16_tESG_Li384ELb1ELb1ELb0ELb1EEENS1_36VarlenDynamicPersistentTileSchedulerILi192ELi128ELi384ELi128ELb0ELb1ELb1ELb1ELb1ELb1EEEEEEEEEvNT_6ParamsE)
        /*004c*/ 	.short	0x0380
        /*004e*/ 	.short	0x0a80


	//----- nvinfo : EIATTR_SW_WAR
	.align		4
.L_158:
        /*0050*/ 	.byte	0x04, 0x36
        /*0052*/ 	.short	(.L_160 - .L_159)
.L_159:
        /*0054*/ 	.word	0x00000008
.L_160:


//--------------------- .nv.info._ZN7cutlass13device_kernelIN5flash11enable_sm90INS1_16FlashAttnFwdSm90INS1_25CollectiveMainloopFwdSm90ILi2EN4cute5tupleIJNS5_1CILi1EEES8_S8_EEENS6_IJNS7_ILi192EEENS7_ILi128EEENS7_ILi96EEEEEELi96ENS_12float_e4m3_tEfNS_4arch4Sm90ELb1ELb0ELb1ELb1ELb1ELb1ELb0ELb1ELb1ELb1ELb0ELb0EEENS1_21CollectiveEpilogueFwdINS6_IJSA_SC_SB_EEES9_NS_10bfloat16_tESG_Li384ELb1ELb1ELb0ELb1EEENS1_36VarlenDynamicPersistentTileSchedulerILi192ELi128ELi384ELi128ELb0ELb1ELb1ELb1ELb1ELb1EEEEEEEEEvNT_6ParamsE --------------------------
	.section	.nv.info._ZN7cutlass13device_kernelIN5flash11enable_sm90INS1_16FlashAttnFwdSm90INS1_25CollectiveMainloopFwdSm90ILi2EN4cute5tupleIJNS5_1CILi1EEES8_S8_EEENS6_IJNS7_ILi192EEENS7_ILi128EEENS7_ILi96EEEEEELi96ENS_12float_e4m3_tEfNS_4arch4Sm90ELb1ELb0ELb1ELb1ELb1ELb1ELb0ELb1ELb1ELb1ELb0ELb0EEENS1_21CollectiveEpilogueFwdINS6_IJSA_SC_SB_EEES9_NS_10bfloat16_tESG_Li384ELb1ELb1ELb0ELb1EEENS1_36VarlenDynamicPersistentTileSchedulerILi192ELi128ELi384ELi128ELb0ELb1ELb1ELb1ELb1ELb1EEEEEEEEEvNT_6ParamsE,"",@"SHT_CUDA_INFO"
	.sectionflags	@""
	.align	4


	//----- nvinfo : EIATTR_CUDA_API_VERSION
	.align		4
        /*0000*/ 	.byte	0x04, 0x37
        /*0002*/ 	.short	(.L_162 - .L_161)
.L_161:
        /*0004*/ 	.word	0x00000082


	//----- nvinfo : EIATTR_KPARAM_INFO
	.align		4
.L_162:
        /*0008*/ 	.byte	0x04, 0x17
        /*000a*/ 	.short	(.L_164 - .L_163)
.L_163:
        /*000c*/ 	.word	0x00000000
        /*0010*/ 	.short	0x0000
        /*0012*/ 	.short	0x0000
        /*0014*/ 	.byte	0x00, 0xf0, 0x01, 0x2a


	//----- nvinfo : EIATTR_SPARSE_MMA_MASK
	.align		4
.L_164:
        /*0018*/ 	.byte	0x03, 0x50
        /*001a*/ 	.short	0x0000


	//----- nvinfo : EIATTR_MAXREG_COUNT
	.align		4
        /*001c*/ 	.byte	0x03, 0x1b
        /*001e*/ 	.short	0x0080


	//----- nvinfo : EIATTR_MERCURY_ISA_VERSION
	.align		4
        /*0020*/ 	.byte	0x03, 0x5f
        /*0022*/ 	.short	0x0101


	//----- nvinfo : EIATTR_VRC_CTA_INIT_COUNT
	.align		4
        /*0024*/ 	.byte	0x02, 0x4a
	.zero		1
	.zero		1


	//----- nvinfo : EIATTR_EXIT_INSTR_OFFSETS
	.align		4
        /*0028*/ 	.byte	0x04, 0x1c
        /*002a*/ 	.short	(.L_166 - .L_165)


	//   ....[0]....
.L_165:
        /*002c*/ 	.word	0x00000010


	//----- nvinfo : EIATTR_MAX_THREADS
	.align		4
.L_166:
        /*0030*/ 	.byte	0x04, 0x05
        /*0032*/ 	.short	(.L_168 - .L_167)
.L_167:
        /*0034*/ 	.word	0x00000200
        /*0038*/ 	.word	0x00000001
        /*003c*/ 	.word	0x00000001


	//----- nvinfo : EIATTR_CBANK_PARAM_SIZE
	.align		4
.L_168:
        /*0040*/ 	.byte	0x03, 0x19
        /*0042*/ 	.short	0x0a80


	//----- nvinfo : EIATTR_PARAM_CBANK
	.align		4
        /*0044*/ 	.byte	0x04, 0x0a
        /*0046*/ 	.short	(.L_170 - .L_169)
	.align		4
.L_169:
        /*0048*/ 	.word	index@(.nv.constant0._ZN7cutlass13device_kernelIN5flash11enable_sm90INS1_16FlashAttnFwdSm90INS1_25CollectiveMainloopFwdSm90ILi2EN4cute5tupleIJNS5_1CILi1EEES8_S8_EEENS6_IJNS7_ILi192EEENS7_ILi128EEENS7_ILi96EEEEEELi96ENS_12float_e4m3_tEfNS_4arch4Sm90ELb1ELb0ELb1ELb1ELb1ELb1ELb0ELb1ELb1ELb1ELb0ELb0EEENS1_21CollectiveEpilogueFwdINS6_IJSA_SC_SB_EEES9_NS_10bfloat16_tESG_Li384ELb1ELb1ELb0ELb1EEENS1_36VarlenDynamicPersistentTileSchedulerILi192ELi128ELi384ELi128ELb0ELb1ELb1ELb1ELb1ELb1EEEEEEEEEvNT_6ParamsE)
        /*004c*/ 	.short	0x0380
        /*004e*/ 	.short	0x0a80


	//----- nvinfo : EIATTR_SW_WAR
	.align		4
.L_170:
        /*0050*/ 	.byte	0x04, 0x36
        /*0052*/ 	.short	(.L_172 - .L_171)
.L_171:
        /*0054*/ 	.word	0x00000008
.L_172:


//--------------------- .nv.callgraph             --------------------------
	.section	.nv.callgraph,"",@"SHT_CUDA_CALLGRAPH"
	.align	4
	.sectionentsize	8
	.align		4
        /*0000*/ 	.word	0x00000000
	.align		4
        /*0004*/ 	.word	0xffffffff
	.align		4
        /*0008*/ 	.word	0x00000000
	.align		4
        /*000c*/ 	.word	0xfffffffe
	.align		4
        /*0010*/ 	.word	0x00000000
	.align		4
        /*0014*/ 	.word	0xfffffffd
	.align		4
        /*0018*/ 	.word	0x00000000
	.align		4
        /*001c*/ 	.word	0xfffffffc


//--------------------- .nv.constant4             --------------------------
	.section	.nv.constant4,"a",@progbits
	.align	8
	.align		8
.nv.constant4:
        /*0000*/ 	.dword	_ZN79_INTERNAL_5e63382a_43_flash_fwd_hdim96_e4m3_paged_softcap_sm90_cu_49158569_36114cuda3std3__45__cpo5beginE
	.align		8
        /*0008*/ 	.dword	_ZN79_INTERNAL_5e63382a_43_flash_fwd_hdim96_e4m3_paged_softcap_sm90_cu_49158569_36114cuda3std3__45__cpo3endE
	.align		8
        /*0010*/ 	.dword	_ZN79_INTERNAL_5e63382a_43_flash_fwd_hdim96_e4m3_paged_softcap_sm90_cu_49158569_36114cuda3std3__45__cpo6cbeginE
	.align		8
        /*0018*/ 	.dword	_ZN79_INTERNAL_5e63382a_43_flash_fwd_hdim96_e4m3_paged_softcap_sm90_cu_49158569_36114cuda3std3__45__cpo4cendE
	.align		8
        /*0020*/ 	.dword	_ZN79_INTERNAL_5e63382a_43_flash_fwd_hdim96_e4m3_paged_softcap_sm90_cu_49158569_36114cuda3std3__481_GLOBAL__N__5e63382a_43_flash_fwd_hdim96_e4m3_paged_softcap_sm90_cu_49158569_36116ignoreE
	.align		8
        /*0028*/ 	.dword	_ZN79_INTERNAL_5e63382a_43_flash_fwd_hdim96_e4m3_paged_softcap_sm90_cu_49158569_36114cuda3std3__419piecewise_constructE
	.align		8
        /*0030*/ 	.dword	_ZN79_INTERNAL_5e63382a_43_flash_fwd_hdim96_e4m3_paged_softcap_sm90_cu_49158569_36114cuda3std3__48in_placeE
	.align		8
        /*0038*/ 	.dword	_ZN79_INTERNAL_5e63382a_43_flash_fwd_hdim96_e4m3_paged_softcap_sm90_cu_49158569_36114cuda3std6ranges3__45__cpo4swapE
	.align		8
        /*0040*/ 	.dword	_ZN79_INTERNAL_5e63382a_43_flash_fwd_hdim96_e4m3_paged_softcap_sm90_cu_49158569_36114cuda3std6ranges3__45__cpo9iter_moveE
	.align		8
        /*0048*/ 	.dword	_ZN79_INTERNAL_5e63382a_43_flash_fwd_hdim96_e4m3_paged_softcap_sm90_cu_49158569_36114cute7productE
	.align		8
        /*0050*/ 	.dword	_ZN79_INTERNAL_5e63382a_43_flash_fwd_hdim96_e4m3_paged_softcap_sm90_cu_49158569_36114cute1_E


//--------------------- .text._ZN7cutlass13device_kernelIN5flash11enable_sm90INS1_16FlashAttnFwdSm90INS1_25CollectiveMainloopFwdSm90ILi2EN4cute5tupleIJNS5_1CILi1EEES8_S8_EEENS6_IJNS7_ILi192EEENS7_ILi128EEENS7_ILi96EEEEEELi96ENS_12float_e4m3_tEfNS_4arch4Sm90ELb0ELb0ELb1ELb0ELb1ELb0ELb0ELb1ELb1ELb1ELb0ELb0EEENS1_21CollectiveEpilogueFwdINS6_IJSA_SC_SB_EEES9_NS_10bfloat16_tESG_Li384ELb0ELb1ELb0ELb1EEENS1_29StaticPersistentTileSchedulerILb0EEEEEEEEEvNT_6ParamsE --------------------------
	.section	.text._ZN7cutlass13device_kernelIN5flash11enable_sm90INS1_16FlashAttnFwdSm90INS1_25CollectiveMainloopFwdSm90ILi2EN4cute5tupleIJNS5_1CILi1EEES8_S8_EEENS6_IJNS7_ILi192EEENS7_ILi128EEENS7_ILi96EEEEEELi96ENS_12float_e4m3_tEfNS_4arch4Sm90ELb0ELb0ELb1ELb0ELb1ELb0ELb0ELb1ELb1ELb1ELb0ELb0EEENS1_21CollectiveEpilogueFwdINS6_IJSA_SC_SB_EEES9_NS_10bfloat16_tESG_Li384ELb0ELb1ELb0ELb1EEENS1_29StaticPersistentTileSchedulerILb0EEEEEEEEEvNT_6ParamsE,"ax",@progbits
	.align	128
.text._ZN7cutlass13device_kernelIN5flash11enable_sm90INS1_16FlashAttnFwdSm90INS1_25CollectiveMainloopFwdSm90ILi2EN4cute5tupleIJNS5_1CILi1EEES8_S8_EEENS6_IJNS7_ILi192EEENS7_ILi128EEENS7_ILi96EEEEEELi96ENS_12float_e4m3_tEfNS_4arch4Sm90ELb0ELb0ELb1ELb0ELb1ELb0ELb0ELb1ELb1ELb1ELb0ELb0EEENS1_21CollectiveEpilogueFwdINS6_IJSA_SC_SB_EEES9_NS_10bfloat16_tESG_Li384ELb0ELb1ELb0ELb1EEENS1_29StaticPersistentTileSchedulerILb0EEEEEEEEEvNT_6ParamsE:
        .type           _ZN7cutlass13device_kernelIN5flash11enable_sm90INS1_16FlashAttnFwdSm90INS1_25CollectiveMainloopFwdSm90ILi2EN4cute5tupleIJNS5_1CILi1EEES8_S8_EEENS6_IJNS7_ILi192EEENS7_ILi128EEENS7_ILi96EEEEEELi96ENS_12float_e4m3_tEfNS_4arch4Sm90ELb0ELb0ELb1ELb0ELb1ELb0ELb0ELb1ELb1ELb1ELb0ELb0EEENS1_21CollectiveEpilogueFwdINS6_IJSA_SC_SB_EEES9_NS_10bfloat16_tESG_Li384ELb0ELb1ELb0ELb1EEENS1_29StaticPersistentTileSchedulerILb0EEEEEEEEEvNT_6ParamsE,@function
        .size           _ZN7cutlass13device_kernelIN5flash11enable_sm90INS1_16FlashAttnFwdSm90INS1_25CollectiveMainloopFwdSm90ILi2EN4cute5tupleIJNS5_1CILi1EEES8_S8_EEENS6_IJNS7_ILi192EEENS7_ILi128EEENS7_ILi96EEEEEELi96ENS_12float_e4m3_tEfNS_4arch4Sm90ELb0ELb0ELb1ELb0ELb1ELb0ELb0ELb1ELb1ELb1ELb0ELb0EEENS1_21CollectiveEpilogueFwdINS6_IJSA_SC_SB_EEES9_NS_10bfloat16_tESG_Li384ELb0ELb1ELb0ELb1EEENS1_29StaticPersistentTileSchedulerILb0EEEEEEEEEvNT_6ParamsE,(.L_x_9 - _ZN7cutlass13device_kernelIN5flash11enable_sm90INS1_16FlashAttnFwdSm90INS1_25CollectiveMainloopFwdSm90ILi2EN4cute5tupleIJNS5_1CILi1EEES8_S8_EEENS6_IJNS7_ILi192EEENS7_ILi128EEENS7_ILi96EEEEEELi96ENS_12float_e4m3_tEfNS_4arch4Sm90ELb0ELb0ELb1ELb0ELb1ELb0ELb0ELb1ELb1ELb1ELb0ELb0EEENS1_21CollectiveEpilogueFwdINS6_IJSA_SC_SB_EEES9_NS_10bfloat16_tESG_Li384ELb0ELb1ELb0ELb1EEENS1_29StaticPersistentTileSchedulerILb0EEEEEEEEEvNT_6ParamsE)
        .other          _ZN7cutlass13device_kernelIN5flash11enable_sm90INS1_16FlashAttnFwdSm90INS1_25CollectiveMainloopFwdSm90ILi2EN4cute5tupleIJNS5_1CILi1EEES8_S8_EEENS6_IJNS7_ILi192EEENS7_ILi128EEENS7_ILi96EEEEEELi96ENS_12float_e4m3_tEfNS_4arch4Sm90ELb0ELb0ELb1ELb0ELb1ELb0ELb0ELb1ELb1ELb1ELb0ELb0EEENS1_21CollectiveEpilogueFwdINS6_IJSA_SC_SB_EEES9_NS_10bfloat16_tESG_Li384ELb0ELb1ELb0ELb1EEENS1_29StaticPersistentTileSchedulerILb0EEEEEEEEEvNT_6ParamsE,@"STO_CUDA_ENTRY STV_DEFAULT"
_ZN7cutlass13device_kernelIN5flash11enable_sm90INS1_16FlashAttnFwdSm90INS1_25CollectiveMainloopFwdSm90ILi2EN4cute5tupleIJNS5_1CILi1EEES8_S8_EEENS6_IJNS7_ILi192EEENS7_ILi128EEENS7_ILi96EEEEEELi96ENS_12float_e4m3_tEfNS_4arch4Sm90ELb0ELb0ELb1ELb0ELb1ELb0ELb0ELb1ELb1ELb1ELb0ELb0EEENS1_21CollectiveEpilogueFwdINS6_IJSA_SC_SB_EEES9_NS_10bfloat16_tESG_Li384ELb0ELb1ELb0ELb1EEENS1_29StaticPersistentTileSchedulerILb0EEEEEEEEEvNT_6ParamsE:
[----:B------:R-:W-:Y:S01]  /*0000*/  LDC R1, c[0x0][0x37c] ;  /* 0x0000df00ff017b82 */ /* 0x000fe20000000800 */
[----:B------:R-:W-:Y:S05]  /*0010*/  EXIT ;  /* 0x000000000000794d */ /* 0x000fea0003800000 */
.L_x_0:
[----:B------:R-:W-:-:S00]  /*0020*/  BRA `(.L_x_0) ;  /* 0xfffffffc00fc7947 */ /* 0x000fc0000383ffff */
[----:B------:R-:W-:-:S00]  /*0030*/  NOP ;  /* 0x0000000000007918 */ /* 0x000fc00000000000 */
        /* <DEDUP_REMOVED lines=12> */
.L_x_9:


//--------------------- .text._ZN7cutlass13device_kernelIN5flash11enable_sm90INS1_16FlashAttnFwdSm90INS1_25CollectiveMainloopFwdSm90ILi2EN4cute5tupleIJNS5_1CILi1EEES8_S8_EEENS6_IJNS7_ILi192EEENS7_ILi128EEENS7_ILi96EEEEEELi96ENS_12float_e4m3_tEfNS_4arch4Sm90ELb0ELb0ELb1ELb1ELb1ELb0ELb0ELb1ELb1ELb1ELb0ELb0EEENS1_21CollectiveEpilogueFwdINS6_IJSA_SC_SB_EEES9_NS_10bfloat16_tESG_Li384ELb1ELb1ELb0ELb1EEENS1_36VarlenDynamicPersistentTileSchedulerILi192ELi128ELi384ELi128ELb0ELb1ELb1ELb0ELb1ELb1EEEEEEEEEvNT_6ParamsE --------------------------
	.section	.text._ZN7cutlass13device_kernelIN5flash11enable_sm90INS1_16FlashAttnFwdSm90INS1_25CollectiveMainloopFwdSm90ILi2EN4cute5tupleIJNS5_1CILi1EEES8_S8_EEENS6_IJNS7_ILi192EEENS7_ILi128EEENS7_ILi96EEEEEELi96ENS_12float_e4m3_tEfNS_4arch4Sm90ELb0ELb0ELb1ELb1ELb1ELb0ELb0ELb1ELb1ELb1ELb0ELb0EEENS1_21CollectiveEpilogueFwdINS6_IJSA_SC_SB_EEES9_NS_10bfloat16_tESG_Li384ELb1ELb1ELb0ELb1EEENS1_36VarlenDynamicPersistentTileSchedulerILi192ELi128ELi384ELi128ELb0ELb1ELb1ELb0ELb1ELb1EEEEEEEEEvNT_6ParamsE,"ax",@progbits
	.align	128
.text._ZN7cutlass13device_kernelIN5flash11enable_sm90INS1_16FlashAttnFwdSm90INS1_25CollectiveMainloopFwdSm90ILi2EN4cute5tupleIJNS5_1CILi1EEES8_S8_EEENS6_IJNS7_ILi192EEENS7_ILi128EEENS7_ILi96EEEEEELi96ENS_12float_e4m3_tEfNS_4arch4Sm90ELb0ELb0ELb1ELb1ELb1ELb0ELb0ELb1ELb1ELb1ELb0ELb0EEENS1_21CollectiveEpilogueFwdINS6_IJSA_SC_SB_EEES9_NS_10bfloat16_tESG_Li384ELb1ELb1ELb0ELb1EEENS1_36VarlenDynamicPersistentTileSchedulerILi192ELi128ELi384ELi128ELb0ELb1ELb1ELb0ELb1ELb1EEEEEEEEEvNT_6ParamsE:
        .type           _ZN7cutlass13device_kernelIN5flash11enable_sm90INS1_16FlashAttnFwdSm90INS1_25CollectiveMainloopFwdSm90ILi2EN4cute5tupleIJNS5_1CILi1EEES8_S8_EEENS6_IJNS7_ILi192EEENS7_ILi128EEENS7_ILi96EEEEEELi96ENS_12float_e4m3_tEfNS_4arch4Sm90ELb0ELb0ELb1ELb1ELb1ELb0ELb0ELb1ELb1ELb1ELb0ELb0EEENS1_21CollectiveEpilogueFwdINS6_IJSA_SC_SB_EEES9_NS_10bfloat16_tESG_Li384ELb1ELb1ELb0ELb1EEENS1_36VarlenDynamicPersistentTileSchedulerILi192ELi128ELi384ELi128ELb0ELb1ELb1ELb0ELb1ELb1EEEEEEEEEvNT_6ParamsE,@function
        .size           _ZN7cutlass13device_kernelIN5flash11enable_sm90INS1_16FlashAttnFwdSm90INS1_25CollectiveMainloopFwdSm90ILi2EN4cute5tupleIJNS5_1CILi1EEES8_S8_EEENS6_IJNS7_ILi192EEENS7_ILi128EEENS7_ILi96EEEEEELi96ENS_12float_e4m3_tEfNS_4arch4Sm90ELb0ELb0ELb1ELb1ELb1ELb0ELb0ELb1ELb1ELb1ELb0ELb0EEENS1_21CollectiveEpilogueFwdINS6_IJSA_SC_SB_EEES9_NS_10bfloat16_tESG_Li384ELb1ELb1ELb0ELb1EEENS1_36VarlenDynamicPersistentTileSchedulerILi192ELi128ELi384ELi128ELb0ELb1ELb1ELb0ELb1ELb1EEEEEEEEEvNT_6ParamsE,(.L_x_10 - _ZN7cutlass13device_kernelIN5flash11enable_sm90INS1_16FlashAttnFwdSm90INS1_25CollectiveMainloopFwdSm90ILi2EN4cute5tupleIJNS5_1CILi1EEES8_S8_EEENS6_IJNS7_ILi192EEENS7_ILi128EEENS7_ILi96EEEEEELi96ENS_12float_e4m3_tEfNS_4arch4Sm90ELb0ELb0ELb1ELb1ELb1ELb0ELb0ELb1ELb1ELb1ELb0ELb0EEENS1_21CollectiveEpilogueFwdINS6_IJSA_SC_SB_EEES9_NS_10bfloat16_tESG_Li384ELb1ELb1ELb0ELb1EEENS1_36VarlenDynamicPersistentTileSchedulerILi192ELi128ELi384ELi128ELb0ELb1ELb1ELb0ELb1ELb1EEEEEEEEEvNT_6ParamsE)
        .other          _ZN7cutlass13device_kernelIN5flash11enable_sm90INS1_16FlashAttnFwdSm90INS1_25CollectiveMainloopFwdSm90ILi2EN4cute5tupleIJNS5_1CILi1EEES8_S8_EEENS6_IJNS7_ILi192EEENS7_ILi128EEENS7_ILi96EEEEEELi96ENS_12float_e4m3_tEfNS_4arch4Sm90ELb0ELb0ELb1ELb1ELb1ELb0ELb0ELb1ELb1ELb1ELb0ELb0EEENS1_21CollectiveEpilogueFwdINS6_IJSA_SC_SB_EEES9_NS_10bfloat16_tESG_Li384ELb1ELb1ELb0ELb1EEENS1_36VarlenDynamicPersistentTileSchedulerILi192ELi128ELi384ELi128ELb0ELb1ELb1ELb0ELb1ELb1EEEEEEEEEvNT_6ParamsE,@"STO_CUDA_ENTRY STV_DEFAULT"
_ZN7cutlass13device_kernelIN5flash11enable_sm90INS1_16FlashAttnFwdSm90INS1_25CollectiveMainloopFwdSm90ILi2EN4cute5tupleIJNS5_1CILi1EEES8_S8_EEENS6_IJNS7_ILi192EEENS7_ILi128EEENS7_ILi96EEEEEELi96ENS_12float_e4m3_tEfNS_4arch4Sm90ELb0ELb0ELb1ELb1ELb1ELb0ELb0ELb1ELb1ELb1ELb0ELb0EEENS1_21CollectiveEpilogueFwdINS6_IJSA_SC_SB_EEES9_NS_10bfloat16_tESG_Li384ELb1ELb1ELb0ELb1EEENS1_36VarlenDynamicPersistentTileSchedulerILi192ELi128ELi384ELi128ELb0ELb1ELb1ELb0ELb1ELb1EEEEEEEEEvNT_6ParamsE:
[----:B------:R-:W-:Y:S01]  /*0000*/  LDC R1, c[0x0][0x37c] ;  /* 0x0000df00ff017b82 */ /* 0x000fe20000000800 */
[----:B------:R-:W-:Y:S05]  /*0010*/  EXIT ;  /* 0x000000000000794d */ /* 0x000fea0003800000 */
.L_x_1:
        /* <DEDUP_REMOVED lines=14> */
.L_x_10:


//--------------------- .text._ZN7cutlass13device_kernelIN5flash11enable_sm90INS1_16FlashAttnFwdSm90INS1_25CollectiveMainloopFwdSm90ILi2EN4cute5tupleIJNS5_1CILi1EEES8_S8_EEENS6_IJNS7_ILi192EEENS7_ILi128EEENS7_ILi96EEEEEELi96ENS_12float_e4m3_tEfNS_4arch4Sm90ELb0ELb0ELb1ELb1ELb1ELb1ELb0ELb1ELb1ELb1ELb0ELb0EEENS1_21CollectiveEpilogueFwdINS6_IJSA_SC_SB_EEES9_NS_10bfloat16_tESG_Li384ELb1ELb1ELb0ELb1EEENS1_36VarlenDynamicPersistentTileSchedulerILi192ELi128ELi384ELi128ELb0ELb1ELb1ELb0ELb1ELb1EEEEEEEEEvNT_6ParamsE --------------------------
	.section	.text._ZN7cutlass13device_kernelIN5flash11enable_sm90INS1_16FlashAttnFwdSm90INS1_25CollectiveMainloopFwdSm90ILi2EN4cute5tupleIJNS5_1CILi1EEES8_S8_EEENS6_IJNS7_ILi192EEENS7_ILi128EEENS7_ILi96EEEEEELi96ENS_12float_e4m3_tEfNS_4arch4Sm90ELb0ELb0ELb1ELb1ELb1ELb1ELb0ELb1ELb1ELb1ELb0ELb0EEENS1_21CollectiveEpilogueFwdINS6_IJSA_SC_SB_EEES9_NS_10bfloat16_tESG_Li384ELb1ELb1ELb0ELb1EEENS1_36VarlenDynamicPersistentTileSchedulerILi192ELi128ELi384ELi128ELb0ELb1ELb1ELb0ELb1ELb1EEEEEEEEEvNT_6ParamsE,"ax",@progbits
	.align	128
.text._ZN7cutlass13device_kernelIN5flash11enable_sm90INS1_16FlashAttnFwdSm90INS1_25CollectiveMainloopFwdSm90ILi2EN4cute5tupleIJNS5_1CILi1EEES8_S8_EEENS6_IJNS7_ILi192EEENS7_ILi128EEENS7_ILi96EEEEEELi96ENS_12float_e4m3_tEfNS_4arch4Sm90ELb0ELb0ELb1ELb1ELb1ELb1ELb0ELb1ELb1ELb1ELb0ELb0EEENS1_21CollectiveEpilogueFwdINS6_IJSA_SC_SB_EEES9_NS_10bfloat16_tESG_Li384ELb1ELb1ELb0ELb1EEENS1_36VarlenDynamicPersistentTileSchedulerILi192ELi128ELi384ELi128ELb0ELb1ELb1ELb0ELb1ELb1EEEEEEEEEvNT_6ParamsE:
        .type           _ZN7cutlass13device_kernelIN5flash11enable_sm90INS1_16FlashAttnFwdSm90INS1_25CollectiveMainloopFwdSm90ILi2EN4cute5tupleIJNS5_1CILi1EEES8_S8_EEENS6_IJNS7_ILi192EEENS7_ILi128EEENS7_ILi96EEEEEELi96ENS_12float_e4m3_tEfNS_4arch4Sm90ELb0ELb0ELb1ELb1ELb1ELb1ELb0ELb1ELb1ELb1ELb0ELb0EEENS1_21CollectiveEpilogueFwdINS6_IJSA_SC_SB_EEES9_NS_10bfloat16_tESG_Li384ELb1ELb1ELb0ELb1EEENS1_36VarlenDynamicPersistentTileSchedulerILi192ELi128ELi384ELi128ELb0ELb1ELb1ELb0ELb1ELb1EEEEEEEEEvNT_6ParamsE,@function
        .size           _ZN7cutlass13device_kernelIN5flash11enable_sm90INS1_16FlashAttnFwdSm90INS1_25CollectiveMainloopFwdSm90ILi2EN4cute5tupleIJNS5_1CILi1EEES8_S8_EEENS6_IJNS7_ILi192EEENS7_ILi128EEENS7_ILi96EEEEEELi96ENS_12float_e4m3_tEfNS_4arch4Sm90ELb0ELb0ELb1ELb1ELb1ELb1ELb0ELb1ELb1ELb1ELb0ELb0EEENS1_21CollectiveEpilogueFwdINS6_IJSA_SC_SB_EEES9_NS_10bfloat16_tESG_Li384ELb1ELb1ELb0ELb1EEENS1_36VarlenDynamicPersistentTileSchedulerILi192ELi128ELi384ELi128ELb0ELb1ELb1ELb0ELb1ELb1EEEEEEEEEvNT_6ParamsE,(.L_x_11 - _ZN7cutlass13device_kernelIN5flash11enable_sm90INS1_16FlashAttnFwdSm90INS1_25CollectiveMainloopFwdSm90ILi2EN4cute5tupleIJNS5_1CILi1EEES8_S8_EEENS6_IJNS7_ILi192EEENS7_ILi128EEENS7_ILi96EEEEEELi96ENS_12float_e4m3_tEfNS_4arch4Sm90ELb0ELb0ELb1ELb1ELb1ELb1ELb0ELb1ELb1ELb1ELb0ELb0EEENS1_21CollectiveEpilogueFwdINS6_IJSA_SC_SB_EEES9_NS_10bfloat16_tESG_Li384ELb1ELb1ELb0ELb1EEENS1_36VarlenDynamicPersistentTileSchedulerILi192ELi128ELi384ELi128ELb0ELb1ELb1ELb0ELb1ELb1EEEEEEEEEvNT_6ParamsE)
        .other          _ZN7cutlass13device_kernelIN5flash11enable_sm90INS1_16FlashAttnFwdSm90INS1_25CollectiveMainloopFwdSm90ILi2EN4cute5tupleIJNS5_1CILi1EEES8_S8_EEENS6_IJNS7_ILi192EEENS7_ILi128EEENS7_ILi96EEEEEELi96ENS_12float_e4m3_tEfNS_4arch4Sm90ELb0ELb0ELb1ELb1ELb1ELb1ELb0ELb1ELb1ELb1ELb0ELb0EEENS1_21CollectiveEpilogueFwdINS6_IJSA_SC_SB_EEES9_NS_10bfloat16_tESG_Li384ELb1ELb1ELb0ELb1EEENS1_36VarlenDynamicPersistentTileSchedulerILi192ELi128ELi384ELi128ELb0ELb1ELb1ELb0ELb1ELb1EEEEEEEEEvNT_6ParamsE,@"STO_CUDA_ENTRY STV_DEFAULT"
_ZN7cutlass13device_kernelIN5flash11enable_sm90INS1_16FlashAttnFwdSm90INS1_25CollectiveMainloopFwdSm90ILi2EN4cute5tupleIJNS5_1CILi1EEES8_S8_EEENS6_IJNS7_ILi192EEENS7_ILi128EEENS7_ILi96EEEEEELi96ENS_12float_e4m3_tEfNS_4arch4Sm90ELb0ELb0ELb1ELb1ELb1ELb1ELb0ELb1ELb1ELb1ELb0ELb0EEENS1_21CollectiveEpilogueFwdINS6_IJSA_SC_SB_EEES9_NS_10bfloat16_tESG_Li384ELb1ELb1ELb0ELb1EEENS1_36VarlenDynamicPersistentTileSchedulerILi192ELi128ELi384ELi128ELb0ELb1ELb1ELb0ELb1ELb1EEEEEEEEEvNT_6ParamsE:
[----:B------:R-:W-:Y:S01]  /*0000*/  LDC R1, c[0x0][0x37c] ;  /* 0x0000df00ff017b82 */ /* 0x000fe20000000800 */
[----:B------:R-:W-:Y:S05]  /*0010*/  EXIT ;  /* 0x000000000000794d */ /* 0x000fea0003800000 */
.L_x_2:
        /* <DEDUP_REMOVED lines=14> */
.L_x_11:


//--------------------- .text._ZN7cutlass13device_kernelIN5flash11enable_sm90INS1_16FlashAttnFwdSm90INS1_25CollectiveMainloopFwdSm90ILi2EN4cute5tupleIJNS5_1CILi1EEES8_S8_EEENS6_IJNS7_ILi192EEENS7_ILi128EEENS7_ILi96EEEEEELi96ENS_12float_e4m3_tEfNS_4arch4Sm90ELb0ELb1ELb1ELb0ELb1ELb0ELb0ELb1ELb1ELb1ELb0ELb0EEENS1_21CollectiveEpilogueFwdINS6_IJSA_SC_SB_EEES9_NS_10bfloat16_tESG_Li384ELb0ELb1ELb0ELb1EEENS1_30DynamicPersistentTileSchedulerILi384ELi128ELb0ELb1ELb1EEEEEEEEEvNT_6ParamsE --------------------------
	.section	.text._ZN7cutlass13device_kernelIN5flash11enable_sm90INS1_16FlashAttnFwdSm90INS1_25CollectiveMainloopFwdSm90ILi2EN4cute5tupleIJNS5_1CILi1EEES8_S8_EEENS6_IJNS7_ILi192EEENS7_ILi128EEENS7_ILi96EEEEEELi96ENS_12float_e4m3_tEfNS_4arch4Sm90ELb0ELb1ELb1ELb0ELb1ELb0ELb0ELb1ELb1ELb1ELb0ELb0EEENS1_21CollectiveEpilogueFwdINS6_IJSA_SC_SB_EEES9_NS_10bfloat16_tESG_Li384ELb0ELb1ELb0ELb1EEENS1_30DynamicPersistentTileSchedulerILi384ELi128ELb0ELb1ELb1EEEEEEEEEvNT_6ParamsE,"ax",@progbits
	.align	128
.text._ZN7cutlass13device_kernelIN5flash11enable_sm90INS1_16FlashAttnFwdSm90INS1_25CollectiveMainloopFwdSm90ILi2EN4cute5tupleIJNS5_1CILi1EEES8_S8_EEENS6_IJNS7_ILi192EEENS7_ILi128EEENS7_ILi96EEEEEELi96ENS_12float_e4m3_tEfNS_4arch4Sm90ELb0ELb1ELb1ELb0ELb1ELb0ELb0ELb1ELb1ELb1ELb0ELb0EEENS1_21CollectiveEpilogueFwdINS6_IJSA_SC_SB_EEES9_NS_10bfloat16_tESG_Li384ELb0ELb1ELb0ELb1EEENS1_30DynamicPersistentTileSchedulerILi384ELi128ELb0ELb1ELb1EEEEEEEEEvNT_6ParamsE:
        .type           _ZN7cutlass13device_kernelIN5flash11enable_sm90INS1_16FlashAttnFwdSm90INS1_25CollectiveMainloopFwdSm90ILi2EN4cute5tupleIJNS5_1CILi1EEES8_S8_EEENS6_IJNS7_ILi192EEENS7_ILi128EEENS7_ILi96EEEEEELi96ENS_12float_e4m3_tEfNS_4arch4Sm90ELb0ELb1ELb1ELb0ELb1ELb0ELb0ELb1ELb1ELb1ELb0ELb0EEENS1_21CollectiveEpilogueFwdINS6_IJSA_SC_SB_EEES9_NS_10bfloat16_tESG_Li384ELb0ELb1ELb0ELb1EEENS1_30DynamicPersistentTileSchedulerILi384ELi128ELb0ELb1ELb1EEEEEEEEEvNT_6ParamsE,@function
        .size           _ZN7cutlass13device_kernelIN5flash11enable_sm90INS1_16FlashAttnFwdSm90INS1_25CollectiveMainloopFwdSm90ILi2EN4cute5tupleIJNS5_1CILi1EEES8_S8_EEENS6_IJNS7_ILi192EEENS7_ILi128EEENS7_ILi96EEEEEELi96ENS_12float_e4m3_tEfNS_4arch4Sm90ELb0ELb1ELb1ELb0ELb1ELb0ELb0ELb1ELb1ELb1ELb0ELb0EEENS1_21CollectiveEpilogueFwdINS6_IJSA_SC_SB_EEES9_NS_10bfloat16_tESG_Li384ELb0ELb1ELb0ELb1EEENS1_30DynamicPersistentTileSchedulerILi384ELi128ELb0ELb1ELb1EEEEEEEEEvNT_6ParamsE,(.L_x_12 - _ZN7cutlass13device_kernelIN5flash11enable_sm90INS1_16FlashAttnFwdSm90INS1_25CollectiveMainloopFwdSm90ILi2EN4cute5tupleIJNS5_1CILi1EEES8_S8_EEENS6_IJNS7_ILi192EEENS7_ILi128EEENS7_ILi96EEEEEELi96ENS_12float_e4m3_tEfNS_4arch4Sm90ELb0ELb1ELb1ELb0ELb1ELb0ELb0ELb1ELb1ELb1ELb0ELb0EEENS1_21CollectiveEpilogueFwdINS6_IJSA_SC_SB_EEES9_NS_10bfloat16_tESG_Li384ELb0ELb1ELb0ELb1EEENS1_30DynamicPersistentTileSchedulerILi384ELi128ELb0ELb1ELb1EEEEEEEEEvNT_6ParamsE)
        .other          _ZN7cutlass13device_kernelIN5flash11enable_sm90INS1_16FlashAttnFwdSm90INS1_25CollectiveMainloopFwdSm90ILi2EN4cute5tupleIJNS5_1CILi1EEES8_S8_EEENS6_IJNS7_ILi192EEENS7_ILi128EEENS7_ILi96EEEEEELi96ENS_12float_e4m3_tEfNS_4arch4Sm90ELb0ELb1ELb1ELb0ELb1ELb0ELb0ELb1ELb1ELb1ELb0ELb0EEENS1_21CollectiveEpilogueFwdINS6_IJSA_SC_SB_EEES9_NS_10bfloat16_tESG_Li384ELb0ELb1ELb0ELb1EEENS1_30DynamicPersistentTileSchedulerILi384ELi128ELb0ELb1ELb1EEEEEEEEEvNT_6ParamsE,@"STO_CUDA_ENTRY STV_DEFAULT"
_ZN7cutlass13device_kernelIN5flash11enable_sm90INS1_16FlashAttnFwdSm90INS1_25CollectiveMainloopFwdSm90ILi2EN4cute5tupleIJNS5_1CILi1EEES8_S8_EEENS6_IJNS7_ILi192EEENS7_ILi128EEENS7_ILi96EEEEEELi96ENS_12float_e4m3_tEfNS_4arch4Sm90ELb0ELb1ELb1ELb0ELb1ELb0ELb0ELb1ELb1ELb1ELb0ELb0EEENS1_21CollectiveEpilogueFwdINS6_IJSA_SC_SB_EEES9_NS_10bfloat16_tESG_Li384ELb0ELb1ELb0ELb1EEENS1_30DynamicPersistentTileSchedulerILi384ELi128ELb0ELb1ELb1EEEEEEEEEvNT_6ParamsE:
[----:B------:R-:W-:Y:S01]  /*0000*/  LDC R1, c[0x0][0x37c] ;  /* 0x0000df00ff017b82 */ /* 0x000fe20000000800 */
[----:B------:R-:W-:Y:S05]  /*0010*/  EXIT ;  /* 0x000000000000794d */ /* 0x000fea0003800000 */
.L_x_3:
        /* <DEDUP_REMOVED lines=14> */
.L_x_12:


//--------------------- .text._ZN7cutlass13device_kernelIN5flash11enable_sm90INS1_16FlashAttnFwdSm90INS1_25CollectiveMainloopFwdSm90ILi2EN4cute5tupleIJNS5_1CILi1EEES8_S8_EEENS6_IJNS7_ILi192EEENS7_ILi128EEENS7_ILi96EEEEEELi96ENS_12float_e4m3_tEfNS_4arch4Sm90ELb0ELb1ELb1ELb1ELb1ELb0ELb0ELb1ELb1ELb1ELb0ELb0EEENS1_21CollectiveEpilogueFwdINS6_IJSA_SC_SB_EEES9_NS_10bfloat16_tESG_Li384ELb1ELb1ELb0ELb1EEENS1_36VarlenDynamicPersistentTileSchedulerILi192ELi128ELi384ELi128ELb0ELb1ELb1ELb1ELb0ELb1EEEEEEEEEvNT_6ParamsE --------------------------
	.section	.text._ZN7cutlass13device_kernelIN5flash11enable_sm90INS1_16FlashAttnFwdSm90INS1_25CollectiveMainloopFwdSm90ILi2EN4cute5tupleIJNS5_1CILi1EEES8_S8_EEENS6_IJNS7_ILi192EEENS7_ILi128EEENS7_ILi96EEEEEELi96ENS_12float_e4m3_tEfNS_4arch4Sm90ELb0ELb1ELb1ELb1ELb1ELb0ELb0ELb1ELb1ELb1ELb0ELb0EEENS1_21CollectiveEpilogueFwdINS6_IJSA_SC_SB_EEES9_NS_10bfloat16_tESG_Li384ELb1ELb1ELb0ELb1EEENS1_36VarlenDynamicPersistentTileSchedulerILi192ELi128ELi384ELi128ELb0ELb1ELb1ELb1ELb0ELb1EEEEEEEEEvNT_6ParamsE,"ax",@progbits
	.align	128
.text._ZN7cutlass13device_kernelIN5flash11enable_sm90INS1_16FlashAttnFwdSm90INS1_25CollectiveMainloopFwdSm90ILi2EN4cute5tupleIJNS5_1CILi1EEES8_S8_EEENS6_IJNS7_ILi192EEENS7_ILi128EEENS7_ILi96EEEEEELi96ENS_12float_e4m3_tEfNS_4arch4Sm90ELb0ELb1ELb1ELb1ELb1ELb0ELb0ELb1ELb1ELb1ELb0ELb0EEENS1_21CollectiveEpilogueFwdINS6_IJSA_SC_SB_EEES9_NS_10bfloat16_tESG_Li384ELb1ELb1ELb0ELb1EEENS1_36VarlenDynamicPersistentTileSchedulerILi192ELi128ELi384ELi128ELb0ELb1ELb1ELb1ELb0ELb1EEEEEEEEEvNT_6ParamsE:
        .type           _ZN7cutlass13device_kernelIN5flash11enable_sm90INS1_16FlashAttnFwdSm90INS1_25CollectiveMainloopFwdSm90ILi2EN4cute5tupleIJNS5_1CILi1EEES8_S8_EEENS6_IJNS7_ILi192EEENS7_ILi128EEENS7_ILi96EEEEEELi96ENS_12float_e4m3_tEfNS_4arch4Sm90ELb0ELb1ELb1ELb1ELb1ELb0ELb0ELb1ELb1ELb1ELb0ELb0EEENS1_21CollectiveEpilogueFwdINS6_IJSA_SC_SB_EEES9_NS_10bfloat16_tESG_Li384ELb1ELb1ELb0ELb1EEENS1_36VarlenDynamicPersistentTileSchedulerILi192ELi128ELi384ELi128ELb0ELb1ELb1ELb1ELb0ELb1EEEEEEEEEvNT_6ParamsE,@function
        .size           _ZN7cutlass13device_kernelIN5flash11enable_sm90INS1_16FlashAttnFwdSm90INS1_25CollectiveMainloopFwdSm90ILi2EN4cute5tupleIJNS5_1CILi1EEES8_S8_EEENS6_IJNS7_ILi192EEENS7_ILi128EEENS7_ILi96EEEEEELi96ENS_12float_e4m3_tEfNS_4arch4Sm90ELb0ELb1ELb1ELb1ELb1ELb0ELb0ELb1ELb1ELb1ELb0ELb0EEENS1_21CollectiveEpilogueFwdINS6_IJSA_SC_SB_EEES9_NS_10bfloat16_tESG_Li384ELb1ELb1ELb0ELb1EEENS1_36VarlenDynamicPersistentTileSchedulerILi192ELi128ELi384ELi128ELb0ELb1ELb1ELb1ELb0ELb1EEEEEEEEEvNT_6ParamsE,(.L_x_13 - _ZN7cutlass13device_kernelIN5flash11enable_sm90INS1_16FlashAttnFwdSm90INS1_25CollectiveMainloopFwdSm90ILi2EN4cute5tupleIJNS5_1CILi1EEES8_S8_EEENS6_IJNS7_ILi192EEENS7_ILi128EEENS7_ILi96EEEEEELi96ENS_12float_e4m3_tEfNS_4arch4Sm90ELb0ELb1ELb1ELb1ELb1ELb0ELb0ELb1ELb1ELb1ELb0ELb0EEENS1_21CollectiveEpilogueFwdINS6_IJSA_SC_SB_EEES9_NS_10bfloat16_tESG_Li384ELb1ELb1ELb0ELb1EEENS1_36VarlenDynamicPersistentTileSchedulerILi192ELi128ELi384ELi128ELb0ELb1ELb1ELb1ELb0ELb1EEEEEEEEEvNT_6ParamsE)
        .other          _ZN7cutlass13device_kernelIN5flash11enable_sm90INS1_16FlashAttnFwdSm90INS1_25CollectiveMainloopFwdSm90ILi2EN4cute5tupleIJNS5_1CILi1EEES8_S8_EEENS6_IJNS7_ILi192EEENS7_ILi128EEENS7_ILi96EEEEEELi96ENS_12float_e4m3_tEfNS_4arch4Sm90ELb0ELb1ELb1ELb1ELb1ELb0ELb0ELb1ELb1ELb1ELb0ELb0EEENS1_21CollectiveEpilogueFwdINS6_IJSA_SC_SB_EEES9_NS_10bfloat16_tESG_Li384ELb1ELb1ELb0ELb1EEENS1_36VarlenDynamicPersistentTileSchedulerILi192ELi128ELi384ELi128ELb0ELb1ELb1ELb1ELb0ELb1EEEEEEEEEvNT_6ParamsE,@"STO_CUDA_ENTRY STV_DEFAULT"
_ZN7cutlass13device_kernelIN5flash11enable_sm90INS1_16FlashAttnFwdSm90INS1_25CollectiveMainloopFwdSm90ILi2EN4cute5tupleIJNS5_1CILi1EEES8_S8_EEENS6_IJNS7_ILi192EEENS7_ILi128EEENS7_ILi96EEEEEELi96ENS_12float_e4m3_tEfNS_4arch4Sm90ELb0ELb1ELb1ELb1ELb1ELb0ELb0ELb1ELb1ELb1ELb0ELb0EEENS1_21CollectiveEpilogueFwdINS6_IJSA_SC_SB_EEES9_NS_10bfloat16_tESG_Li384ELb1ELb1ELb0ELb1EEENS1_36VarlenDynamicPersistentTileSchedulerILi192ELi128ELi384ELi128ELb0ELb1ELb1ELb1ELb0ELb1EEEEEEEEEvNT_6ParamsE:
[----:B------:R-:W-:Y:S01]  /*0000*/  LDC R1, c[0x0][0x37c] ;  /* 0x0000df00ff017b82 */ /* 0x000fe20000000800 */
[----:B------:R-:W-:Y:S05]  /*0010*/  EXIT ;  /* 0x000000000000794d */ /* 0x000fea0003800000 */
.L_x_4:
        /* <DEDUP_REMOVED lines=14> */
.L_x_13:


//--------------------- .text._ZN7cutlass13device_kernelIN5flash11enable_sm90INS1_16FlashAttnFwdSm90INS1_25CollectiveMainloopFwdSm90ILi2EN4cute5tupleIJNS5_1CILi1EEES8_S8_EEENS6_IJNS7_ILi192EEENS7_ILi128EEENS7_ILi96EEEEEELi96ENS_12float_e4m3_tEfNS_4arch4Sm90ELb0ELb1ELb1ELb1ELb1ELb1ELb0ELb1ELb1ELb1ELb0ELb0EEENS1_21CollectiveEpilogueFwdINS6_IJSA_SC_SB_EEES9_NS_10bfloat16_tESG_Li384ELb1ELb1ELb0ELb1EEENS1_36VarlenDynamicPersistentTileSchedulerILi192ELi128ELi384ELi128ELb0ELb1ELb1ELb1ELb0ELb1EEEEEEEEEvNT_6ParamsE --------------------------
	.section	.text._ZN7cutlass13device_kernelIN5flash11enable_sm90INS1_16FlashAttnFwdSm90INS1_25CollectiveMainloopFwdSm90ILi2EN4cute5tupleIJNS5_1CILi1EEES8_S8_EEENS6_IJNS7_ILi192EEENS7_ILi128EEENS7_ILi96EEEEEELi96ENS_12float_e4m3_tEfNS_4arch4Sm90ELb0ELb1ELb1ELb1ELb1ELb1ELb0ELb1ELb1ELb1ELb0ELb0EEENS1_21CollectiveEpilogueFwdINS6_IJSA_SC_SB_EEES9_NS_10bfloat16_tESG_Li384ELb1ELb1ELb0ELb1EEENS1_36VarlenDynamicPersistentTileSchedulerILi192ELi128ELi384ELi128ELb0ELb1ELb1ELb1ELb0ELb1EEEEEEEEEvNT_6ParamsE,"ax",@progbits
	.align	128
.text._ZN7cutlass13device_kernelIN5flash11enable_sm90INS1_16FlashAttnFwdSm90INS1_25CollectiveMainloopFwdSm90ILi2EN4cute5tupleIJNS5_1CILi1EEES8_S8_EEENS6_IJNS7_ILi192EEENS7_ILi128EEENS7_ILi96EEEEEELi96ENS_12float_e4m3_tEfNS_4arch4Sm90ELb0ELb1ELb1ELb1ELb1ELb1ELb0ELb1ELb1ELb1ELb0ELb0EEENS1_21CollectiveEpilogueFwdINS6_IJSA_SC_SB_EEES9_NS_10bfloat16_tESG_Li384ELb1ELb1ELb0ELb1EEENS1_36VarlenDynamicPersistentTileSchedulerILi192ELi128ELi384ELi128ELb0ELb1ELb1ELb1ELb0ELb1EEEEEEEEEvNT_6ParamsE:
        .type           _ZN7cutlass13device_kernelIN5flash11enable_sm90INS1_16FlashAttnFwdSm90INS1_25CollectiveMainloopFwdSm90ILi2EN4cute5tupleIJNS5_1CILi1EEES8_S8_EEENS6_IJNS7_ILi192EEENS7_ILi128EEENS7_ILi96EEEEEELi96ENS_12float_e4m3_tEfNS_4arch4Sm90ELb0ELb1ELb1ELb1ELb1ELb1ELb0ELb1ELb1ELb1ELb0ELb0EEENS1_21CollectiveEpilogueFwdINS6_IJSA_SC_SB_EEES9_NS_10bfloat16_tESG_Li384ELb1ELb1ELb0ELb1EEENS1_36VarlenDynamicPersistentTileSchedulerILi192ELi128ELi384ELi128ELb0ELb1ELb1ELb1ELb0ELb1EEEEEEEEEvNT_6ParamsE,@function
        .size           _ZN7cutlass13device_kernelIN5flash11enable_sm90INS1_16FlashAttnFwdSm90INS1_25CollectiveMainloopFwdSm90ILi2EN4cute5tupleIJNS5_1CILi1EEES8_S8_EEENS6_IJNS7_ILi192EEENS7_ILi128EEENS7_ILi96EEEEEELi96ENS_12float_e4m3_tEfNS_4arch4Sm90ELb0ELb1ELb1ELb1ELb1ELb1ELb0ELb1ELb1ELb1ELb0ELb0EEENS1_21CollectiveEpilogueFwdINS6_IJSA_SC_SB_EEES9_NS_10bfloat16_tESG_Li384ELb1ELb1ELb0ELb1EEENS1_36VarlenDynamicPersistentTileSchedulerILi192ELi128ELi384ELi128ELb0ELb1ELb1ELb1ELb0ELb1EEEEEEEEEvNT_6ParamsE,(.L_x_14 - _ZN7cutlass13device_kernelIN5flash11enable_sm90INS1_16FlashAttnFwdSm90INS1_25CollectiveMainloopFwdSm90ILi2EN4cute5tupleIJNS5_1CILi1EEES8_S8_EEENS6_IJNS7_ILi192EEENS7_ILi128EEENS7_ILi96EEEEEELi96ENS_12float_e4m3_tEfNS_4arch4Sm90ELb0ELb1ELb1ELb1ELb1ELb1ELb0ELb1ELb1ELb1ELb0ELb0EEENS1_21CollectiveEpilogueFwdINS6_IJSA_SC_SB_EEES9_NS_10bfloat16_tESG_Li384ELb1ELb1ELb0ELb1EEENS1_36VarlenDynamicPersistentTileSchedulerILi192ELi128ELi384ELi128ELb0ELb1ELb1ELb1ELb0ELb1EEEEEEEEEvNT_6ParamsE)
        .other          _ZN7cutlass13device_kernelIN5flash11enable_sm90INS1_16FlashAttnFwdSm90INS1_25CollectiveMainloopFwdSm90ILi2EN4cute5tupleIJNS5_1CILi1EEES8_S8_EEENS6_IJNS7_ILi192EEENS7_ILi128EEENS7_ILi96EEEEEELi96ENS_12float_e4m3_tEfNS_4arch4Sm90ELb0ELb1ELb1ELb1ELb1ELb1ELb0ELb1ELb1ELb1ELb0ELb0EEENS1_21CollectiveEpilogueFwdINS6_IJSA_SC_SB_EEES9_NS_10bfloat16_tESG_Li384ELb1ELb1ELb0ELb1EEENS1_36VarlenDynamicPersistentTileSchedulerILi192ELi128ELi384ELi128ELb0ELb1ELb1ELb1ELb0ELb1EEEEEEEEEvNT_6ParamsE,@"STO_CUDA_ENTRY STV_DEFAULT"
_ZN7cutlass13device_kernelIN5flash11enable_sm90INS1_16FlashAttnFwdSm90INS1_25CollectiveMainloopFwdSm90ILi2EN4cute5tupleIJNS5_1CILi1EEES8_S8_EEENS6_IJNS7_ILi192EEENS7_ILi128EEENS7_ILi96EEEEEELi96ENS_12float_e4m3_tEfNS_4arch4Sm90ELb0ELb1ELb1ELb1ELb1ELb1ELb0ELb1ELb1ELb1ELb0ELb0EEENS1_21CollectiveEpilogueFwdINS6_IJSA_SC_SB_EEES9_NS_10bfloat16_tESG_Li384ELb1ELb1ELb0ELb1EEENS1_36VarlenDynamicPersistentTileSchedulerILi192ELi128ELi384ELi128ELb0ELb1ELb1ELb1ELb0ELb1EEEEEEEEEvNT_6ParamsE:
[----:B------:R-:W-:Y:S01]  /*0000*/  LDC R1, c[0x0][0x37c] ;  /* 0x0000df00ff017b82 */ /* 0x000fe20000000800 */
[----:B------:R-:W-:Y:S05]  /*0010*/  EXIT ;  /* 0x000000000000794d */ /* 0x000fea0003800000 */
.L_x_5:
        /* <DEDUP_REMOVED lines=14> */
.L_x_14:


//--------------------- .text._ZN7cutlass13device_kernelIN5flash11enable_sm90INS1_16FlashAttnFwdSm90INS1_25CollectiveMainloopFwdSm90ILi2EN4cute5tupleIJNS5_1CILi1EEES8_S8_EEENS6_IJNS7_ILi192EEENS7_ILi128EEENS7_ILi96EEEEEELi96ENS_12float_e4m3_tEfNS_4arch4Sm90ELb1ELb0ELb1ELb0ELb1ELb0ELb0ELb1ELb1ELb1ELb0ELb0EEENS1_21CollectiveEpilogueFwdINS6_IJSA_SC_SB_EEES9_NS_10bfloat16_tESG_Li384ELb0ELb1ELb0ELb1EEENS1_30DynamicPersistentTileSchedulerILi384ELi128ELb0ELb1ELb1EEEEEEEEEvNT_6ParamsE --------------------------
	.section	.text._ZN7cutlass13device_kernelIN5flash11enable_sm90INS1_16FlashAttnFwdSm90INS1_25CollectiveMainloopFwdSm90ILi2EN4cute5tupleIJNS5_1CILi1EEES8_S8_EEENS6_IJNS7_ILi192EEENS7_ILi128EEENS7_ILi96EEEEEELi96ENS_12float_e4m3_tEfNS_4arch4Sm90ELb1ELb0ELb1ELb0ELb1ELb0ELb0ELb1ELb1ELb1ELb0ELb0EEENS1_21CollectiveEpilogueFwdINS6_IJSA_SC_SB_EEES9_NS_10bfloat16_tESG_Li384ELb0ELb1ELb0ELb1EEENS1_30DynamicPersistentTileSchedulerILi384ELi128ELb0ELb1ELb1EEEEEEEEEvNT_6ParamsE,"ax",@progbits
	.align	128
.text._ZN7cutlass13device_kernelIN5flash11enable_sm90INS1_16FlashAttnFwdSm90INS1_25CollectiveMainloopFwdSm90ILi2EN4cute5tupleIJNS5_1CILi1EEES8_S8_EEENS6_IJNS7_ILi192EEENS7_ILi128EEENS7_ILi96EEEEEELi96ENS_12float_e4m3_tEfNS_4arch4Sm90ELb1ELb0ELb1ELb0ELb1ELb0ELb0ELb1ELb1ELb1ELb0ELb0EEENS1_21CollectiveEpilogueFwdINS6_IJSA_SC_SB_EEES9_NS_10bfloat16_tESG_Li384ELb0ELb1ELb0ELb1EEENS1_30DynamicPersistentTileSchedulerILi384ELi128ELb0ELb1ELb1EEEEEEEEEvNT_6ParamsE:
        .type           _ZN7cutlass13device_kernelIN5flash11enable_sm90INS1_16FlashAttnFwdSm90INS1_25CollectiveMainloopFwdSm90ILi2EN4cute5tupleIJNS5_1CILi1EEES8_S8_EEENS6_IJNS7_ILi192EEENS7_ILi128EEENS7_ILi96EEEEEELi96ENS_12float_e4m3_tEfNS_4arch4Sm90ELb1ELb0ELb1ELb0ELb1ELb0ELb0ELb1ELb1ELb1ELb0ELb0EEENS1_21CollectiveEpilogueFwdINS6_IJSA_SC_SB_EEES9_NS_10bfloat16_tESG_Li384ELb0ELb1ELb0ELb1EEENS1_30DynamicPersistentTileSchedulerILi384ELi128ELb0ELb1ELb1EEEEEEEEEvNT_6ParamsE,@function
        .size           _ZN7cutlass13device_kernelIN5flash11enable_sm90INS1_16FlashAttnFwdSm90INS1_25CollectiveMainloopFwdSm90ILi2EN4cute5tupleIJNS5_1CILi1EEES8_S8_EEENS6_IJNS7_ILi192EEENS7_ILi128EEENS7_ILi96EEEEEELi96ENS_12float_e4m3_tEfNS_4arch4Sm90ELb1ELb0ELb1ELb0ELb1ELb0ELb0ELb1ELb1ELb1ELb0ELb0EEENS1_21CollectiveEpilogueFwdINS6_IJSA_SC_SB_EEES9_NS_10bfloat16_tESG_Li384ELb0ELb1ELb0ELb1EEENS1_30DynamicPersistentTileSchedulerILi384ELi128ELb0ELb1ELb1EEEEEEEEEvNT_6ParamsE,(.L_x_15 - _ZN7cutlass13device_kernelIN5flash11enable_sm90INS1_16FlashAttnFwdSm90INS1_25CollectiveMainloopFwdSm90ILi2EN4cute5tupleIJNS5_1CILi1EEES8_S8_EEENS6_IJNS7_ILi192EEENS7_ILi128EEENS7_ILi96EEEEEELi96ENS_12float_e4m3_tEfNS_4arch4Sm90ELb1ELb0ELb1ELb0ELb1ELb0ELb0ELb1ELb1ELb1ELb0ELb0EEENS1_21CollectiveEpilogueFwdINS6_IJSA_SC_SB_EEES9_NS_10bfloat16_tESG_Li384ELb0ELb1ELb0ELb1EEENS1_30DynamicPersistentTileSchedulerILi384ELi128ELb0ELb1ELb1EEEEEEEEEvNT_6ParamsE)
        .other          _ZN7cutlass13device_kernelIN5flash11enable_sm90INS1_16FlashAttnFwdSm90INS1_25CollectiveMainloopFwdSm90ILi2EN4cute5tupleIJNS5_1CILi1EEES8_S8_EEENS6_IJNS7_ILi192EEENS7_ILi128EEENS7_ILi96EEEEEELi96ENS_12float_e4m3_tEfNS_4arch4Sm90ELb1ELb0ELb1ELb0ELb1ELb0ELb0ELb1ELb1ELb1ELb0ELb0EEENS1_21CollectiveEpilogueFwdINS6_IJSA_SC_SB_EEES9_NS_10bfloat16_tESG_Li384ELb0ELb1ELb0ELb1EEENS1_30DynamicPersistentTileSchedulerILi384ELi128ELb0ELb1ELb1EEEEEEEEEvNT_6ParamsE,@"STO_CUDA_ENTRY STV_DEFAULT"
_ZN7cutlass13device_kernelIN5flash11enable_sm90INS1_16FlashAttnFwdSm90INS1_25CollectiveMainloopFwdSm90ILi2EN4cute5tupleIJNS5_1CILi1EEES8_S8_EEENS6_IJNS7_ILi192EEENS7_ILi128EEENS7_ILi96EEEEEELi96ENS_12float_e4m3_tEfNS_4arch4Sm90ELb1ELb0ELb1ELb0ELb1ELb0ELb0ELb1ELb1ELb1ELb0ELb0EEENS1_21CollectiveEpilogueFwdINS6_IJSA_SC_SB_EEES9_NS_10bfloat16_tESG_Li384ELb0ELb1ELb0ELb1EEENS1_30DynamicPersistentTileSchedulerILi384ELi128ELb0ELb1ELb1EEEEEEEEEvNT_6ParamsE:
[----:B------:R-:W-:Y:S01]  /*0000*/  LDC R1, c[0x0][0x37c] ;  /* 0x0000df00ff017b82 */ /* 0x000fe20000000800 */
[----:B------:R-:W-:Y:S05]  /*0010*/  EXIT ;  /* 0x000000000000794d */ /* 0x000fea0003800000 */
.L_x_6:
        /* <DEDUP_REMOVED lines=14> */
.L_x_15:


//--------------------- .text._ZN7cutlass13device_kernelIN5flash11enable_sm90INS1_16FlashAttnFwdSm90INS1_25CollectiveMainloopFwdSm90ILi2EN4cute5tupleIJNS5_1CILi1EEES8_S8_EEENS6_IJNS7_ILi192EEENS7_ILi128EEENS7_ILi96EEEEEELi96ENS_12float_e4m3_tEfNS_4arch4Sm90ELb1ELb0ELb1ELb1ELb1ELb0ELb0ELb1ELb1ELb1ELb0ELb0EEENS1_21CollectiveEpilogueFwdINS6_IJSA_SC_SB_EEES9_NS_10bfloat16_tESG_Li384ELb1ELb1ELb0ELb1EEENS1_36VarlenDynamicPersistentTileSchedulerILi192ELi128ELi384ELi128ELb0ELb1ELb1ELb1ELb1ELb1EEEEEEEEEvNT_6ParamsE --------------------------
	.section	.text._ZN7cutlass13device_kernelIN5flash11enable_sm90INS1_16FlashAttnFwdSm90INS1_25CollectiveMainloopFwdSm90ILi2EN4cute5tupleIJNS5_1CILi1EEES8_S8_EEENS6_IJNS7_ILi192EEENS7_ILi128EEENS7_ILi96EEEEEELi96ENS_12float_e4m3_tEfNS_4arch4Sm90ELb1ELb0ELb1ELb1ELb1ELb0ELb0ELb1ELb1ELb1ELb0ELb0EEENS1_21CollectiveEpilogueFwdINS6_IJSA_SC_SB_EEES9_NS_10bfloat16_tESG_Li384ELb1ELb1ELb0ELb1EEENS1_36VarlenDynamicPersistentTileSchedulerILi192ELi128ELi384ELi128ELb0ELb1ELb1ELb1ELb1ELb1EEEEEEEEEvNT_6ParamsE,"ax",@progbits
	.align	128
.text._ZN7cutlass13device_kernelIN5flash11enable_sm90INS1_16FlashAttnFwdSm90INS1_25CollectiveMainloopFwdSm90ILi2EN4cute5tupleIJNS5_1CILi1EEES8_S8_EEENS6_IJNS7_ILi192EEENS7_ILi128EEENS7_ILi96EEEEEELi96ENS_12float_e4m3_tEfNS_4arch4Sm90ELb1ELb0ELb1ELb1ELb1ELb0ELb0ELb1ELb1ELb1ELb0ELb0EEENS1_21CollectiveEpilogueFwdINS6_IJSA_SC_SB_EEES9_NS_10bfloat16_tESG_Li384ELb1ELb1ELb0ELb1EEENS1_36VarlenDynamicPersistentTileSchedulerILi192ELi128ELi384ELi128ELb0ELb1ELb1ELb1ELb1ELb1EEEEEEEEEvNT_6ParamsE:
        .type           _ZN7cutlass13device_kernelIN5flash11enable_sm90INS1_16FlashAttnFwdSm90INS1_25CollectiveMainloopFwdSm90ILi2EN4cute5tupleIJNS5_1CILi1EEES8_S8_EEENS6_IJNS7_ILi192EEENS7_ILi128EEENS7_ILi96EEEEEELi96ENS_12float_e4m3_tEfNS_4arch4Sm90ELb1ELb0ELb1ELb1ELb1ELb0ELb0ELb1ELb1ELb1ELb0ELb0EEENS1_21CollectiveEpilogueFwdINS6_IJSA_SC_SB_EEES9_NS_10bfloat16_tESG_Li384ELb1ELb1ELb0ELb1EEENS1_36VarlenDynamicPersistentTileSchedulerILi192ELi128ELi384ELi128ELb0ELb1ELb1ELb1ELb1ELb1EEEEEEEEEvNT_6ParamsE,@function
        .size           _ZN7cutlass13device_kernelIN5flash11enable_sm90INS1_16FlashAttnFwdSm90INS1_25CollectiveMainloopFwdSm90ILi2EN4cute5tupleIJNS5_1CILi1EEES8_S8_EEENS6_IJNS7_ILi192EEENS7_ILi128EEENS7_ILi96EEEEEELi96ENS_12float_e4m3_tEfNS_4arch4Sm90ELb1ELb0ELb1ELb1ELb1ELb0ELb0ELb1ELb1ELb1ELb0ELb0EEENS1_21CollectiveEpilogueFwdINS6_IJSA_SC_SB_EEES9_NS_10bfloat16_tESG_Li384ELb1ELb1ELb0ELb1EEENS1_36VarlenDynamicPersistentTileSchedulerILi192ELi128ELi384ELi128ELb0ELb1ELb1ELb1ELb1ELb1EEEEEEEEEvNT_6ParamsE,(.L_x_16 - _ZN7cutlass13device_kernelIN5flash11enable_sm90INS1_16FlashAttnFwdSm90INS1_25CollectiveMainloopFwdSm90ILi2EN4cute5tupleIJNS5_1CILi1EEES8_S8_EEENS6_IJNS7_ILi192EEENS7_ILi128EEENS7_ILi96EEEEEELi96ENS_12float_e4m3_tEfNS_4arch4Sm90ELb1ELb0ELb1ELb1ELb1ELb0ELb0ELb1ELb1ELb1ELb0ELb0EEENS1_21CollectiveEpilogueFwdINS6_IJSA_SC_SB_EEES9_NS_10bfloat16_tESG_Li384ELb1ELb1ELb0ELb1EEENS1_36VarlenDynamicPersistentTileSchedulerILi192ELi128ELi384ELi128ELb0ELb1ELb1ELb1ELb1ELb1EEEEEEEEEvNT_6ParamsE)
        .other          _ZN7cutlass13device_kernelIN5flash11enable_sm90INS1_16FlashAttnFwdSm90INS1_25CollectiveMainloopFwdSm90ILi2EN4cute5tupleIJNS5_1CILi1EEES8_S8_EEENS6_IJNS7_ILi192EEENS7_ILi128EEENS7_ILi96EEEEEELi96ENS_12float_e4m3_tEfNS_4arch4Sm90ELb1ELb0ELb1ELb1ELb1ELb0ELb0ELb1ELb1ELb1ELb0ELb0EEENS1_21CollectiveEpilogueFwdINS6_IJSA_SC_SB_EEES9_NS_10bfloat16_tESG_Li384ELb1ELb1ELb0ELb1EEENS1_36VarlenDynamicPersistentTileSchedulerILi192ELi128ELi384ELi128ELb0ELb1ELb1ELb1ELb1ELb1EEEEEEEEEvNT_6ParamsE,@"STO_CUDA_ENTRY STV_DEFAULT"
_ZN7cutlass13device_kernelIN5flash11enable_sm90INS1_16FlashAttnFwdSm90INS1_25CollectiveMainloopFwdSm90ILi2EN4cute5tupleIJNS5_1CILi1EEES8_S8_EEENS6_IJNS7_ILi192EEENS7_ILi128EEENS7_ILi96EEEEEELi96ENS_12float_e4m3_tEfNS_4arch4Sm90ELb1ELb0ELb1ELb1ELb1ELb0ELb0ELb1ELb1ELb1ELb0ELb0EEENS1_21CollectiveEpilogueFwdINS6_IJSA_SC_SB_EEES9_NS_10bfloat16_tESG_Li384ELb1ELb1ELb0ELb1EEENS1_36VarlenDynamicPersistentTileSchedulerILi192ELi128ELi384ELi128ELb0ELb1ELb1ELb1ELb1ELb1EEEEEEEEEvNT_6ParamsE:
[----:B------:R-:W-:Y:S01]  /*0000*/  LDC R1, c[0x0][0x37c] ;  /* 0x0000df00ff017b82 */ /* 0x000fe20000000800 */
[----:B------:R-:W-:Y:S05]  /*0010*/  EXIT ;  /* 0x000000000000794d */ /* 0x000fea0003800000 */
.L_x_7:
        /* <DEDUP_REMOVED lines=14> */
.L_x_16:


//--------------------- .text._ZN7cutlass13device_kernelIN5flash11enable_sm90INS1_16FlashAttnFwdSm90INS1_25CollectiveMainloopFwdSm90ILi2EN4cute5tupleIJNS5_1CILi1EEES8_S8_EEENS6_IJNS7_ILi192EEENS7_ILi128EEENS7_ILi96EEEEEELi96ENS_12float_e4m3_tEfNS_4arch4Sm90ELb1ELb0ELb1ELb1ELb1ELb1ELb0ELb1ELb1ELb1ELb0ELb0EEENS1_21CollectiveEpilogueFwdINS6_IJSA_SC_SB_EEES9_NS_10bfloat16_tESG_Li384ELb1ELb1ELb0ELb1EEENS1_36VarlenDynamicPersistentTileSchedulerILi192ELi128ELi384ELi128ELb0ELb1ELb1ELb1ELb1ELb1EEEEEEEEEvNT_6ParamsE --------------------------
	.section	.text._ZN7cutlass13device_kernelIN5flash11enable_sm90INS1_16FlashAttnFwdSm90INS1_25CollectiveMainloopFwdSm90ILi2EN4cute5tupleIJNS5_1CILi1EEES8_S8_EEENS6_IJNS7_ILi192EEENS7_ILi128EEENS7_ILi96EEEEEELi96ENS_12float_e4m3_tEfNS_4arch4Sm90ELb1ELb0ELb1ELb1ELb1ELb1ELb0ELb1ELb1ELb1ELb0ELb0EEENS1_21CollectiveEpilogueFwdINS6_IJSA_SC_SB_EEES9_NS_10bfloat16_tESG_Li384ELb1ELb1ELb0ELb1EEENS1_36VarlenDynamicPersistentTileSchedulerILi192ELi128ELi384ELi128ELb0ELb1ELb1ELb1ELb1ELb1EEEEEEEEEvNT_6ParamsE,"ax",@progbits
	.align	128
.text._ZN7cutlass13device_kernelIN5flash11enable_sm90INS1_16FlashAttnFwdSm90INS1_25CollectiveMainloopFwdSm90ILi2EN4cute5tupleIJNS5_1CILi1EEES8_S8_EEENS6_IJNS7_ILi192EEENS7_ILi128EEENS7_ILi96EEEEEELi96ENS_12float_e4m3_tEfNS_4arch4Sm90ELb1ELb0ELb1ELb1ELb1ELb1ELb0ELb1ELb1ELb1ELb0ELb0EEENS1_21CollectiveEpilogueFwdINS6_IJSA_SC_SB_EEES9_NS_10bfloat16_tESG_Li384ELb1ELb1ELb0ELb1EEENS1_36VarlenDynamicPersistentTileSchedulerILi192ELi128ELi384ELi128ELb0ELb1ELb1ELb1ELb1ELb1EEEEEEEEEvNT_6ParamsE:
        .type           _ZN7cutlass13device_kernelIN5flash11enable_sm90INS1_16FlashAttnFwdSm90INS1_25CollectiveMainloopFwdSm90ILi2EN4cute5tupleIJNS5_1CILi1EEES8_S8_EEENS6_IJNS7_ILi192EEENS7_ILi128EEENS7_ILi96EEEEEELi96ENS_12float_e4m3_tEfNS_4arch4Sm90ELb1ELb0ELb1ELb1ELb1ELb1ELb0ELb1ELb1ELb1ELb0ELb0EEENS1_21CollectiveEpilogueFwdINS6_IJSA_SC_SB_EEES9_NS_10bfloat16_tESG_Li384ELb1ELb1ELb0ELb1EEENS1_36VarlenDynamicPersistentTileSchedulerILi192ELi128ELi384ELi128ELb0ELb1ELb1ELb1ELb1ELb1EEEEEEEEEvNT_6ParamsE,@function
        .size           _ZN7cutlass13device_kernelIN5flash11enable_sm90INS1_16FlashAttnFwdSm90INS1_25CollectiveMainloopFwdSm90ILi2EN4cute5tupleIJNS5_1CILi1EEES8_S8_EEENS6_IJNS7_ILi192EEENS7_ILi128EEENS7_ILi96EEEEEELi96ENS_12float_e4m3_tEfNS_4arch4Sm90ELb1ELb0ELb1ELb1ELb1ELb1ELb0ELb1ELb1ELb1ELb0ELb0EEENS1_21CollectiveEpilogueFwdINS6_IJSA_SC_SB_EEES9_NS_10bfloat16_tESG_Li384ELb1ELb1ELb0ELb1EEENS1_36VarlenDynamicPersistentTileSchedulerILi192ELi128ELi384ELi128ELb0ELb1ELb1ELb1ELb1ELb1EEEEEEEEEvNT_6ParamsE,(.L_x_17 - _ZN7cutlass13device_kernelIN5flash11enable_sm90INS1_16FlashAttnFwdSm90INS1_25CollectiveMainloopFwdSm90ILi2EN4cute5tupleIJNS5_1CILi1EEES8_S8_EEENS6_IJNS7_ILi192EEENS7_ILi128EEENS7_ILi96EEEEEELi96ENS_12float_e4m3_tEfNS_4arch4Sm90ELb1ELb0ELb1ELb1ELb1ELb1ELb0ELb1ELb1ELb1ELb0ELb0EEENS1_21CollectiveEpilogueFwdINS6_IJSA_SC_SB_EEES9_NS_10bfloat16_tESG_Li384ELb1ELb1ELb0ELb1EEENS1_36VarlenDynamicPersistentTileSchedulerILi192ELi128ELi384ELi128ELb0ELb1ELb1ELb1ELb1ELb1EEEEEEEEEvNT_6ParamsE)
        .other          _ZN7cutlass13device_kernelIN5flash11enable_sm90INS1_16FlashAttnFwdSm90INS1_25CollectiveMainloopFwdSm90ILi2EN4cute5tupleIJNS5_1CILi1EEES8_S8_EEENS6_IJNS7_ILi192EEENS7_ILi128EEENS7_ILi96EEEEEELi96ENS_12float_e4m3_tEfNS_4arch4Sm90ELb1ELb0ELb1ELb1ELb1ELb1ELb0ELb1ELb1ELb1ELb0ELb0EEENS1_21CollectiveEpilogueFwdINS6_IJSA_SC_SB_EEES9_NS_10bfloat16_tESG_Li384ELb1ELb1ELb0ELb1EEENS1_36VarlenDynamicPersistentTileSchedulerILi192ELi128ELi384ELi128ELb0ELb1ELb1ELb1ELb1ELb1EEEEEEEEEvNT_6ParamsE,@"STO_CUDA_ENTRY STV_DEFAULT"
_ZN7cutlass13device_kernelIN5flash11enable_sm90INS1_16FlashAttnFwdSm90INS1_25CollectiveMainloopFwdSm90ILi2EN4cute5tupleIJNS5_1CILi1EEES8_S8_EEENS6_IJNS7_ILi192EEENS7_ILi128EEENS7_ILi96EEEEEELi96ENS_12float_e4m3_tEfNS_4arch4Sm90ELb1ELb0ELb1ELb1ELb1ELb1ELb0ELb1ELb1ELb1ELb0ELb0EEENS1_21CollectiveEpilogueFwdINS6_IJSA_SC_SB_EEES9_NS_10bfloat16_tESG_Li384ELb1ELb1ELb0ELb1EEENS1_36VarlenDynamicPersistentTileSchedulerILi192ELi128ELi384ELi128ELb0ELb1ELb1ELb1ELb1ELb1EEEEEEEEEvNT_6ParamsE:
[----:B------:R-:W-:Y:S01]  /*0000*/  LDC R1, c[0x0][0x37c] ;  /* 0x0000df00ff017b82 */ /* 0x000fe20000000800 */
[----:B------:R-:W-:Y:S05]  /*0010*/  EXIT ;  /* 0x000000000000794d */ /* 0x000fea0003800000 */
.L_x_8:
        /* <DEDUP_REMOVED lines=14> */
.L_x_17:


//--------------------- .nv.shared.reserved.0     --------------------------
	.section	.nv.shared.reserved.0,"aw",@nobits
	.weak		__nv_reservedSMEM_offset_0_alias
	.size		__nv_reservedSMEM_offset_0_alias, 0, 64
	.other		__nv_reservedSMEM_offset_0_alias,@"STO_CUDA_RESERVED_SHARED STV_DEFAULT"
__nv_reservedSMEM_offset_0_alias:
	.zero		0
	.zero		64


//--------------------- .nv.global                --------------------------
	.section	.nv.global,"aw",@nobits
.nv.global:
	.type		_ZN79_INTERNAL_5e63382a_43_flash_fwd_hdim96_e4m3_paged_softcap_sm90_cu_49158569_36114cute1_E,@object
	.size		_ZN79_INTERNAL_5e63382a_43_flash_fwd_hdim96_e4m3_paged_softcap_sm90_cu_49158569_36114cute1_E,(_ZN79_INTERNAL_5e63382a_43_flash_fwd_hdim96_e4m3_paged_softcap_sm90_cu_49158569_36114cuda3std3__45__cpo6cbeginE - _ZN79_INTERNAL_5e63382a_43_flash_fwd_hdim96_e4m3_paged_softcap_sm90_cu_49158569_36114cute1_E)
_ZN79_INTERNAL_5e63382a_43_flash_fwd_hdim96_e4m3_paged_softcap_sm90_cu_49158569_36114cute1_E:
	.zero		1
	.type		_ZN79_INTERNAL_5e63382a_43_flash_fwd_hdim96_e4m3_paged_softcap_sm90_cu_49158569_36114cuda3std3__45__cpo6cbeginE,@object
	.size		_ZN79_INTERNAL_5e63382a_43_flash_fwd_hdim96_e4m3_paged_softcap_sm90_cu_49158569_36114cuda3std3__45__cpo6cbeginE,(_ZN79_INTERNAL_5e63382a_43_flash_fwd_hdim96_e4m3_paged_softcap_sm90_cu_49158569_36114cuda3std3__48in_placeE - _ZN79_INTERNAL_5e63382a_43_flash_fwd_hdim96_e4m3_paged_softcap_sm90_cu_49158569_36114cuda3std3__45__cpo6cbeginE)
_ZN79_INTERNAL_5e63382a_43_flash_fwd_hdim96_e4m3_paged_softcap_sm90_cu_49158569_36114cuda3std3__45__cpo6cbeginE:
	.zero		1
	.type		_ZN79_INTERNAL_5e63382a_43_flash_fwd_hdim96_e4m3_paged_softcap_sm90_cu_49158569_36114cuda3std3__48in_placeE,@object
	.size		_ZN79_INTERNAL_5e63382a_43_flash_fwd_hdim96_e4m3_paged_softcap_sm90_cu_49158569_36114cuda3std3__48in_placeE,(_ZN79_INTERNAL_5e63382a_43_flash_fwd_hdim96_e4m3_paged_softcap_sm90_cu_49158569_36114cuda3std6ranges3__45__cpo9iter_moveE - _ZN79_INTERNAL_5e63382a_43_flash_fwd_hdim96_e4m3_paged_softcap_sm90_cu_49158569_36114cuda3std3__48in_placeE)
_ZN79_INTERNAL_5e63382a_43_flash_fwd_hdim96_e4m3_paged_softcap_sm90_cu_49158569_36114cuda3std3__48in_placeE:
	.zero		1
	.type		_ZN79_INTERNAL_5e63382a_43_flash_fwd_hdim96_e4m3_paged_softcap_sm90_cu_49158569_36114cuda3std6ranges3__45__cpo9iter_moveE,@object
	.size		_ZN79_INTERNAL_5e63382a_43_flash_fwd_hdim96_e4m3_paged_softcap_sm90_cu_49158569_36114cuda3std6ranges3__45__cpo9iter_moveE,(_ZN79_INTERNAL_5e63382a_43_flash_fwd_hdim96_e4m3_paged_softcap_sm90_cu_49158569_36114cuda3std3__45__cpo5beginE - _ZN79_INTERNAL_5e63382a_43_flash_fwd_hdim96_e4m3_paged_softcap_sm90_cu_49158569_36114cuda3std6ranges3__45__cpo9iter_moveE)
_ZN79_INTERNAL_5e63382a_43_flash_fwd_hdim96_e4m3_paged_softcap_sm90_cu_49158569_36114cuda3std6ranges3__45__cpo9iter_moveE:
	.zero		1
	.type		_ZN79_INTERNAL_5e63382a_43_flash_fwd_hdim96_e4m3_paged_softcap_sm90_cu_49158569_36114cuda3std3__45__cpo5beginE,@object
	.size		_ZN79_INTERNAL_5e63382a_43_flash_fwd_hdim96_e4m3_paged_softcap_sm90_cu_49158569_36114cuda3std3__45__cpo5beginE,(_ZN79_INTERNAL_5e63382a_43_flash_fwd_hdim96_e4m3_paged_softcap_sm90_cu_49158569_36114cuda3std3__481_GLOBAL__N__5e63382a_43_flash_fwd_hdim96_e4m3_paged_softcap_sm90_cu_49158569_36116ignoreE - _ZN79_INTERNAL_5e63382a_43_flash_fwd_hdim96_e4m3_paged_softcap_sm90_cu_49158569_36114cuda3std3__45__cpo5beginE)
_ZN79_INTERNAL_5e63382a_43_flash_fwd_hdim96_e4m3_paged_softcap_sm90_cu_49158569_36114cuda3std3__45__cpo5beginE:
	.zero		1
	.type		_ZN79_INTERNAL_5e63382a_43_flash_fwd_hdim96_e4m3_paged_softcap_sm90_cu_49158569_36114cuda3std3__481_GLOBAL__N__5e63382a_43_flash_fwd_hdim96_e4m3_paged_softcap_sm90_cu_49158569_36116ignoreE,@object
	.size		_ZN79_INTERNAL_5e63382a_43_flash_fwd_hdim96_e4m3_paged_softcap_sm90_cu_49158569_36114cuda3std3__481_GLOBAL__N__5e63382a_43_flash_fwd_hdim96_e4m3_paged_softcap_sm90_cu_49158569_36116ignoreE,(_ZN79_INTERNAL_5e63382a_43_flash_fwd_hdim96_e4m3_paged_softcap_sm90_cu_49158569_36114cute7productE - _ZN79_INTERNAL_5e63382a_43_flash_fwd_hdim96_e4m3_paged_softcap_sm90_cu_49158569_36114cuda3std3__481_GLOBAL__N__5e63382a_43_flash_fwd_hdim96_e4m3_paged_softcap_sm90_cu_49158569_36116ignoreE)
_ZN79_INTERNAL_5e63382a_43_flash_fwd_hdim96_e4m3_paged_softcap_sm90_cu_49158569_36114cuda3std3__481_GLOBAL__N__5e63382a_43_flash_fwd_hdim96_e4m3_paged_softcap_sm90_cu_49158569_36116ignoreE:
	.zero		1
	.type		_ZN79_INTERNAL_5e63382a_43_flash_fwd_hdim96_e4m3_paged_softcap_sm90_cu_49158569_36114cute7productE,@object
	.size		_ZN79_INTERNAL_5e63382a_43_flash_fwd_hdim96_e4m3_paged_softcap_sm90_cu_49158569_36114cute7productE,(_ZN79_INTERNAL_5e63382a_43_flash_fwd_hdim96_e4m3_paged_softcap_sm90_cu_49158569_36114cuda3std3__45__cpo3endE - _ZN79_INTERNAL_5e63382a_43_flash_fwd_hdim96_e4m3_paged_softcap_sm90_cu_49158569_36114cute7productE)
_ZN79_INTERNAL_5e63382a_43_flash_fwd_hdim96_e4m3_paged_softcap_sm90_cu_49158569_36114cute7productE:
	.zero		1
	.type		_ZN79_INTERNAL_5e63382a_43_flash_fwd_hdim96_e4m3_paged_softcap_sm90_cu_49158569_36114cuda3std3__45__cpo3endE,@object
	.size		_ZN79_INTERNAL_5e63382a_43_flash_fwd_hdim96_e4m3_paged_softcap_sm90_cu_49158569_36114cuda3std3__45__cpo3endE,(_ZN79_INTERNAL_5e63382a_43_flash_fwd_hdim96_e4m3_paged_softcap_sm90_cu_49158569_36114cuda3std3__419piecewise_constructE - _ZN79_INTERNAL_5e63382a_43_flash_fwd_hdim96_e4m3_paged_softcap_sm90_cu_49158569_36114cuda3std3__45__cpo3endE)
_ZN79_INTERNAL_5e63382a_43_flash_fwd_hdim96_e4m3_paged_softcap_sm90_cu_49158569_36114cuda3std3__45__cpo3endE:
	.zero		1
	.type		_ZN79_INTERNAL_5e63382a_43_flash_fwd_hdim96_e4m3_paged_softcap_sm90_cu_49158569_36114cuda3std3__419piecewise_constructE,@object
	.size		_ZN79_INTERNAL_5e63382a_43_flash_fwd_hdim96_e4m3_paged_softcap_sm90_cu_49158569_36114cuda3std3__419piecewise_constructE,(_ZN79_INTERNAL_5e63382a_43_flash_fwd_hdim96_e4m3_paged_softcap_sm90_cu_49158569_36114cuda3std3__45__cpo4cendE - _ZN79_INTERNAL_5e63382a_43_flash_fwd_hdim96_e4m3_paged_softcap_sm90_cu_49158569_36114cuda3std3__419piecewise_constructE)
_ZN79_INTERNAL_5e63382a_43_flash_fwd_hdim96_e4m3_paged_softcap_sm90_cu_49158569_36114cuda3std3__419piecewise_constructE:
	.zero		1
	.type		_ZN79_INTERNAL_5e63382a_43_flash_fwd_hdim96_e4m3_paged_softcap_sm90_cu_49158569_36114cuda3std3__45__cpo4cendE,@object
	.size		_ZN79_INTERNAL_5e63382a_43_flash_fwd_hdim96_e4m3_paged_softcap_sm90_cu_49158569_36114cuda3std3__45__cpo4cendE,(_ZN79_INTERNAL_5e63382a_43_flash_fwd_hdim96_e4m3_paged_softcap_sm90_cu_49158569_36114cuda3std6ranges3__45__cpo4swapE - _ZN79_INTERNAL_5e63382a_43_flash_fwd_hdim96_e4m3_paged_softcap_sm90_cu_49158569_36114cuda3std3__45__cpo4cendE)
_ZN79_INTERNAL_5e63382a_43_flash_fwd_hdim96_e4m3_paged_softcap_sm90_cu_49158569_36114cuda3std3__45__cpo4cendE:
	.zero		1
	.type		_ZN79_INTERNAL_5e63382a_43_flash_fwd_hdim96_e4m3_paged_softcap_sm90_cu_49158569_36114cuda3std6ranges3__45__cpo4swapE,@object
	.size		_ZN79_INTERNAL_5e63382a_43_flash_fwd_hdim96_e4m3_paged_softcap_sm90_cu_49158569_36114cuda3std6ranges3__45__cpo4swapE,(.L_7 - _ZN79_INTERNAL_5e63382a_43_flash_fwd_hdim96_e4m3_paged_softcap_sm90_cu_49158569_36114cuda3std6ranges3__45__cpo4swapE)
_ZN79_INTERNAL_5e63382a_43_flash_fwd_hdim96_e4m3_paged_softcap_sm90_cu_49158569_36114cuda3std6ranges3__45__cpo4swapE:
	.zero		1
.L_7:


//--------------------- .nv.constant0._ZN7cutlass13device_kernelIN5flash11enable_sm90INS1_16FlashAttnFwdSm90INS1_25CollectiveMainloopFwdSm90ILi2EN4cute5tupleIJNS5_1CILi1EEES8_S8_EEENS6_IJNS7_ILi192EEENS7_ILi128EEENS7_ILi96EEEEEELi96ENS_12float_e4m3_tEfNS_4arch4Sm90ELb0ELb0ELb1ELb0ELb1ELb0ELb0ELb1ELb1ELb1ELb0ELb0EEENS1_21CollectiveEpilogueFwdINS6_IJSA_SC_SB_EEES9_NS_10bfloat16_tESG_Li384ELb0ELb1ELb0ELb1EEENS1_29StaticPersistentTileSchedulerILb0EEEEEEEEEvNT_6ParamsE --------------------------
	.section	.nv.constant0._ZN7cutlass13device_kernelIN5flash11enable_sm90INS1_16FlashAttnFwdSm90INS1_25CollectiveMainloopFwdSm90ILi2EN4cute5tupleIJNS5_1CILi1EEES8_S8_EEENS6_IJNS7_ILi192EEENS7_ILi128EEENS7_ILi96EEEEEELi96ENS_12float_e4m3_tEfNS_4arch4Sm90ELb0ELb0ELb1ELb0ELb1ELb0ELb0ELb1ELb1ELb1ELb0ELb0EEENS1_21CollectiveEpilogueFwdINS6_IJSA_SC_SB_EEES9_NS_10bfloat16_tESG_Li384ELb0ELb1ELb0ELb1EEENS1_29StaticPersistentTileSchedulerILb0EEEEEEEEEvNT_6ParamsE,"a",@progbits
	.sectionflags	@""
	.align	4
.nv.constant0._ZN7cutlass13device_kernelIN5flash11enable_sm90INS1_16FlashAttnFwdSm90INS1_25CollectiveMainloopFwdSm90ILi2EN4cute5tupleIJNS5_1CILi1EEES8_S8_EEENS6_IJNS7_ILi192EEENS7_ILi128EEENS7_ILi96EEEEEELi96ENS_12float_e4m3_tEfNS_4arch4Sm90ELb0ELb0ELb1ELb0ELb1ELb0ELb0ELb1ELb1ELb1ELb0ELb0EEENS1_21CollectiveEpilogueFwdINS6_IJSA_SC_SB_EEES9_NS_10bfloat16_tESG_Li384ELb0ELb1ELb0ELb1EEENS1_29StaticPersistentTileSchedulerILb0EEEEEEEEEvNT_6ParamsE:
	.zero		3456


//--------------------- .nv.constant0._ZN7cutlass13device_kernelIN5flash11enable_sm90INS1_16FlashAttnFwdSm90INS1_25CollectiveMainloopFwdSm90ILi2EN4cute5tupleIJNS5_1CILi1EEES8_S8_EEENS6_IJNS7_ILi192EEENS7_ILi128EEENS7_ILi96EEEEEELi96ENS_12float_e4m3_tEfNS_4arch4Sm90ELb0ELb0ELb1ELb1ELb1ELb0ELb0ELb1ELb1ELb1ELb0ELb0EEENS1_21CollectiveEpilogueFwdINS6_IJSA_SC_SB_EEES9_NS_10bfloat16_tESG_Li384ELb1ELb1ELb0ELb1EEENS1_36VarlenDynamicPersistentTileSchedulerILi192ELi128ELi384ELi128ELb0ELb1ELb1ELb0ELb1ELb1EEEEEEEEEvNT_6ParamsE --------------------------
	.section	.nv.constant0._ZN7cutlass13device_kernelIN5flash11enable_sm90INS1_16FlashAttnFwdSm90INS1_25CollectiveMainloopFwdSm90ILi2EN4cute5tupleIJNS5_1CILi1EEES8_S8_EEENS6_IJNS7_ILi192EEENS7_ILi128EEENS7_ILi96EEEEEELi96ENS_12float_e4m3_tEfNS_4arch4Sm90ELb0ELb0ELb1ELb1ELb1ELb0ELb0ELb1ELb1ELb1ELb0ELb0EEENS1_21CollectiveEpilogueFwdINS6_IJSA_SC_SB_EEES9_NS_10bfloat16_tESG_Li384ELb1ELb1ELb0ELb1EEENS1_36VarlenDynamicPersistentTileSchedulerILi192ELi128ELi384ELi128ELb0ELb1ELb1ELb0ELb1ELb1EEEEEEEEEvNT_6ParamsE,"a",@progbits
	.sectionflags	@""
	.align	4
.nv.constant0._ZN7cutlass13device_kernelIN5flash11enable_sm90INS1_16FlashAttnFwdSm90INS1_25CollectiveMainloopFwdSm90ILi2EN4cute5tupleIJNS5_1CILi1EEES8_S8_EEENS6_IJNS7_ILi192EEENS7_ILi128EEENS7_ILi96EEEEEELi96ENS_12float_e4m3_tEfNS_4arch4Sm90ELb0ELb0ELb1ELb1ELb1ELb0ELb0ELb1ELb1ELb1ELb0ELb0EEENS1_21CollectiveEpilogueFwdINS6_IJSA_SC_SB_EEES9_NS_10bfloat16_tESG_Li384ELb1ELb1ELb0ELb1EEENS1_36VarlenDynamicPersistentTileSchedulerILi192ELi128ELi384ELi128ELb0ELb1ELb1ELb0ELb1ELb1EEEEEEEEEvNT_6ParamsE:
	.zero		3584


//--------------------- .nv.constant0._ZN7cutlass13device_kernelIN5flash11enable_sm90INS1_16FlashAttnFwdSm90INS1_25CollectiveMainloopFwdSm90ILi2EN4cute5tupleIJNS5_1CILi1EEES8_S8_EEENS6_IJNS7_ILi192EEENS7_ILi128EEENS7_ILi96EEEEEELi96ENS_12float_e4m3_tEfNS_4arch4Sm90ELb0ELb0ELb1ELb1ELb1ELb1ELb0ELb1ELb1ELb1ELb0ELb0EEENS1_21CollectiveEpilogueFwdINS6_IJSA_SC_SB_EEES9_NS_10bfloat16_tESG_Li384ELb1ELb1ELb0ELb1EEENS1_36VarlenDynamicPersistentTileSchedulerILi192ELi128ELi384ELi128ELb0ELb1ELb1ELb0ELb1ELb1EEEEEEEEEvNT_6ParamsE --------------------------
	.section	.nv.constant0._ZN7cutlass13device_kernelIN5flash11enable_sm90INS1_16FlashAttnFwdSm90INS1_25CollectiveMainloopFwdSm90ILi2EN4cute5tupleIJNS5_1CILi1EEES8_S8_EEENS6_IJNS7_ILi192EEENS7_ILi128EEENS7_ILi96EEEEEELi96ENS_12float_e4m3_tEfNS_4arch4Sm90ELb0ELb0ELb1ELb1ELb1ELb1ELb0ELb1ELb1ELb1ELb0ELb0EEENS1_21CollectiveEpilogueFwdINS6_IJSA_SC_SB_EEES9_NS_10bfloat16_tESG_Li384ELb1ELb1ELb0ELb1EEENS1_36VarlenDynamicPersistentTileSchedulerILi192ELi128ELi384ELi128ELb0ELb1ELb1ELb0ELb1ELb1EEEEEEEEEvNT_6ParamsE,"a",@progbits
	.sectionflags	@""
	.align	4
.nv.constant0._ZN7cutlass13device_kernelIN5flash11enable_sm90INS1_16FlashAttnFwdSm90INS1_25CollectiveMainloopFwdSm90ILi2EN4cute5tupleIJNS5_1CILi1EEES8_S8_EEENS6_IJNS7_ILi192EEENS7_ILi128EEENS7_ILi96EEEEEELi96ENS_12float_e4m3_tEfNS_4arch4Sm90ELb0ELb0ELb1ELb1ELb1ELb1ELb0ELb1ELb1ELb1ELb0ELb0EEENS1_21CollectiveEpilogueFwdINS6_IJSA_SC_SB_EEES9_NS_10bfloat16_tESG_Li384ELb1ELb1ELb0ELb1EEENS1_36VarlenDynamicPersistentTileSchedulerILi192ELi128ELi384ELi128ELb0ELb1ELb1ELb0ELb1ELb1EEEEEEEEEvNT_6ParamsE:
	.zero		3584


//--------------------- .nv.constant0._ZN7cutlass13device_kernelIN5flash11enable_sm90INS1_16FlashAttnFwdSm90INS1_25CollectiveMainloopFwdSm90ILi2EN4cute5tupleIJNS5_1CILi1EEES8_S8_EEENS6_IJNS7_ILi192EEENS7_ILi128EEENS7_ILi96EEEEEELi96ENS_12float_e4m3_tEfNS_4arch4Sm90ELb0ELb1ELb1ELb0ELb1ELb0ELb0ELb1ELb1ELb1ELb0ELb0EEENS1_21CollectiveEpilogueFwdINS6_IJSA_SC_SB_EEES9_NS_10bfloat16_tESG_Li384ELb0ELb1ELb0ELb1EEENS1_30DynamicPersistentTileSchedulerILi384ELi128ELb0ELb1ELb1EEEEEEEEEvNT_6ParamsE --------------------------
	.section	.nv.constant0._ZN7cutlass13device_kernelIN5flash11enable_sm90INS1_16FlashAttnFwdSm90INS1_25CollectiveMainloopFwdSm90ILi2EN4cute5tupleIJNS5_1CILi1EEES8_S8_EEENS6_IJNS7_ILi192EEENS7_ILi128EEENS7_ILi96EEEEEELi96ENS_12float_e4m3_tEfNS_4arch4Sm90ELb0ELb1ELb1ELb0ELb1ELb0ELb0ELb1ELb1ELb1ELb0ELb0EEENS1_21CollectiveEpilogueFwdINS6_IJSA_SC_SB_EEES9_NS_10bfloat16_tESG_Li384ELb0ELb1ELb0ELb1EEENS1_30DynamicPersistentTileSchedulerILi384ELi128ELb0ELb1ELb1EEEEEEEEEvNT_6ParamsE,"a",@progbits
	.sectionflags	@""
	.align	4
.nv.constant0._ZN7cutlass13device_kernelIN5flash11enable_sm90INS1_16FlashAttnFwdSm90INS1_25CollectiveMainloopFwdSm90ILi2EN4cute5tupleIJNS5_1CILi1EEES8_S8_EEENS6_IJNS7_ILi192EEENS7_ILi128EEENS7_ILi96EEEEEELi96ENS_12float_e4m3_tEfNS_4arch4Sm90ELb0ELb1ELb1ELb0ELb1ELb0ELb0ELb1ELb1ELb1ELb0ELb0EEENS1_21CollectiveEpilogueFwdINS6_IJSA_SC_SB_EEES9_NS_10bfloat16_tESG_Li384ELb0ELb1ELb0ELb1EEENS1_30DynamicPersistentTileSchedulerILi384ELi128ELb0ELb1ELb1EEEEEEEEEvNT_6ParamsE:
	.zero		3584


//--------------------- .nv.constant0._ZN7cutlass13device_kernelIN5flash11enable_sm90INS1_16FlashAttnFwdSm90INS1_25CollectiveMainloopFwdSm90ILi2EN4cute5tupleIJNS5_1CILi1EEES8_S8_EEENS6_IJNS7_ILi192EEENS7_ILi128EEENS7_ILi96EEEEEELi96ENS_12float_e4m3_tEfNS_4arch4Sm90ELb0ELb1ELb1ELb1ELb1ELb0ELb0ELb1ELb1ELb1ELb0ELb0EEENS1_21CollectiveEpilogueFwdINS6_IJSA_SC_SB_EEES9_NS_10bfloat16_tESG_Li384ELb1ELb1ELb0ELb1EEENS1_36VarlenDynamicPersistentTileSchedulerILi192ELi128ELi384ELi128ELb0ELb1ELb1ELb1ELb0ELb1EEEEEEEEEvNT_6ParamsE --------------------------
	.section	.nv.constant0._ZN7cutlass13device_kernelIN5flash11enable_sm90INS1_16FlashAttnFwdSm90INS1_25CollectiveMainloopFwdSm90ILi2EN4cute5tupleIJNS5_1CILi1EEES8_S8_EEENS6_IJNS7_ILi192EEENS7_ILi128EEENS7_ILi96EEEEEELi96ENS_12float_e4m3_tEfNS_4arch4Sm90ELb0ELb1ELb1ELb1ELb1ELb0ELb0ELb1ELb1ELb1ELb0ELb0EEENS1_21CollectiveEpilogueFwdINS6_IJSA_SC_SB_EEES9_NS_10bfloat16_tESG_Li384ELb1ELb1ELb0ELb1EEENS1_36VarlenDynamicPersistentTileSchedulerILi192ELi128ELi384ELi128ELb0ELb1ELb1ELb1ELb0ELb1EEEEEEEEEvNT_6ParamsE,"a",@progbits
	.sectionflags	@""
	.align	4
.nv.constant0._ZN7cutlass13device_kernelIN5flash11enable_sm90INS1_16FlashAttnFwdSm90INS1_25CollectiveMainloopFwdSm90ILi2EN4cute5tupleIJNS5_1CILi1EEES8_S8_EEENS6_IJNS7_ILi192EEENS7_ILi128EEENS7_ILi96EEEEEELi96ENS_12float_e4m3_tEfNS_4arch4Sm90ELb0ELb1ELb1ELb1ELb1ELb0ELb0ELb1ELb1ELb1ELb0ELb0EEENS1_21CollectiveEpilogueFwdINS6_IJSA_SC_SB_EEES9_NS_10bfloat16_tESG_Li384ELb1ELb1ELb0ELb1EEENS1_36VarlenDynamicPersistentTileSchedulerILi192ELi128ELi384ELi128ELb0ELb1ELb1ELb1ELb0ELb1EEEEEEEEEvNT_6ParamsE:
	.zero		3584


//--------------------- .nv.constant0._ZN7cutlass13device_kernelIN5flash11enable_sm90INS1_16FlashAttnFwdSm90INS1_25CollectiveMainloopFwdSm90ILi2EN4cute5tupleIJNS5_1CILi1EEES8_S8_EEENS6_IJNS7_ILi192EEENS7_ILi128EEENS7_ILi96EEEEEELi96ENS_12float_e4m3_tEfNS_4arch4Sm90ELb0ELb1ELb1ELb1ELb1ELb1ELb0ELb1ELb1ELb1ELb0ELb0EEENS1_21CollectiveEpilogueFwdINS6_IJSA_SC_SB_EEES9_NS_10bfloat16_tESG_Li384ELb1ELb1ELb0ELb1EEENS1_36VarlenDynamicPersistentTileSchedulerILi192ELi128ELi384ELi128ELb0ELb1ELb1ELb1ELb0ELb1EEEEEEEEEvNT_6ParamsE --------------------------
	.section	.nv.constant0._ZN7cutlass13device_kernelIN5flash11enable_sm90INS1_16FlashAttnFwdSm90INS1_25CollectiveMainloopFwdSm90ILi2EN4cute5tupleIJNS5_1CILi1EEES8_S8_EEENS6_IJNS7_ILi192EEENS7_ILi128EEENS7_ILi96EEEEEELi96ENS_12float_e4m3_tEfNS_4arch4Sm90ELb0ELb1ELb1ELb1ELb1ELb1ELb0ELb1ELb1ELb1ELb0ELb0EEENS1_21CollectiveEpilogueFwdINS6_IJSA_SC_SB_EEES9_NS_10bfloat16_tESG_Li384ELb1ELb1ELb0ELb1EEENS1_36VarlenDynamicPersistentTileSchedulerILi192ELi128ELi384ELi128ELb0ELb1ELb1ELb1ELb0ELb1EEEEEEEEEvNT_6ParamsE,"a",@progbits
	.sectionflags	@""
	.align	4
.nv.constant0._ZN7cutlass13device_kernelIN5flash11enable_sm90INS1_16FlashAttnFwdSm90INS1_25CollectiveMainloopFwdSm90ILi2EN4cute5tupleIJNS5_1CILi1EEES8_S8_EEENS6_IJNS7_ILi192EEENS7_ILi128EEENS7_ILi96EEEEEELi96ENS_12float_e4m3_tEfNS_4arch4Sm90ELb0ELb1ELb1ELb1ELb1ELb1ELb0ELb1ELb1ELb1ELb0ELb0EEENS1_21CollectiveEpilogueFwdINS6_IJSA_SC_SB_EEES9_NS_10bfloat16_tESG_Li384ELb1ELb1ELb0ELb1EEENS1_36VarlenDynamicPersistentTileSchedulerILi192ELi128ELi384ELi128ELb0ELb1ELb1ELb1ELb0ELb1EEEEEEEEEvNT_6ParamsE:
	.zero		3584


//--------------------- .nv.constant0._ZN7cutlass13device_kernelIN5flash11enable_sm90INS1_16FlashAttnFwdSm90INS1_25CollectiveMainloopFwdSm90ILi2EN4cute5tupleIJNS5_1CILi1EEES8_S8_EEENS6_IJNS7_ILi192EEENS7_ILi128EEENS7_ILi96EEEEEELi96ENS_12float_e4m3_tEfNS_4arch4Sm90ELb1ELb0ELb1ELb0ELb1ELb0ELb0ELb1ELb1ELb1ELb0ELb0EEENS1_21CollectiveEpilogueFwdINS6_IJSA_SC_SB_EEES9_NS_10bfloat16_tESG_Li384ELb0ELb1ELb0ELb1EEENS1_30DynamicPersistentTileSchedulerILi384ELi128ELb0ELb1ELb1EEEEEEEEEvNT_6ParamsE --------------------------
	.section	.nv.constant0._ZN7cutlass13device_kernelIN5flash11enable_sm90INS1_16FlashAttnFwdSm90INS1_25CollectiveMainloopFwdSm90ILi2EN4cute5tupleIJNS5_1CILi1EEES8_S8_EEENS6_IJNS7_ILi192EEENS7_ILi128EEENS7_ILi96EEEEEELi96ENS_12float_e4m3_tEfNS_4arch4Sm90ELb1ELb0ELb1ELb0ELb1ELb0ELb0ELb1ELb1ELb1ELb0ELb0EEENS1_21CollectiveEpilogueFwdINS6_IJSA_SC_SB_EEES9_NS_10bfloat16_tESG_Li384ELb0ELb1ELb0ELb1EEENS1_30DynamicPersistentTileSchedulerILi384ELi128ELb0ELb1ELb1EEEEEEEEEvNT_6ParamsE,"a",@progbits
	.sectionflags	@""
	.align	4
.nv.constant0._ZN7cutlass13device_kernelIN5flash11enable_sm90INS1_16FlashAttnFwdSm90INS1_25CollectiveMainloopFwdSm90ILi2EN4cute5tupleIJNS5_1CILi1EEES8_S8_EEENS6_IJNS7_ILi192EEENS7_ILi128EEENS7_ILi96EEEEEELi96ENS_12float_e4m3_tEfNS_4arch4Sm90ELb1ELb0ELb1ELb0ELb1ELb0ELb0ELb1ELb1ELb1ELb0ELb0EEENS1_21CollectiveEpilogueFwdINS6_IJSA_SC_SB_EEES9_NS_10bfloat16_tESG_Li384ELb0ELb1ELb0ELb1EEENS1_30DynamicPersistentTileSchedulerILi384ELi128ELb0ELb1ELb1EEEEEEEEEvNT_6ParamsE:
	.zero		3584


//--------------------- .nv.constant0._ZN7cutlass13device_kernelIN5flash11enable_sm90INS1_16FlashAttnFwdSm90INS1_25CollectiveMainloopFwdSm90ILi2EN4cute5tupleIJNS5_1CILi1EEES8_S8_EEENS6_IJNS7_ILi192EEENS7_ILi128EEENS7_ILi96EEEEEELi96ENS_12float_e4m3_tEfNS_4arch4Sm90ELb1ELb0ELb1ELb1ELb1ELb0ELb0ELb1ELb1ELb1ELb0ELb0EEENS1_21CollectiveEpilogueFwdINS6_IJSA_SC_SB_EEES9_NS_10bfloat16_tESG_Li384ELb1ELb1ELb0ELb1EEENS1_36VarlenDynamicPersistentTileSchedulerILi192ELi128ELi384ELi128ELb0ELb1ELb1ELb1ELb1ELb1EEEEEEEEEvNT_6ParamsE --------------------------
	.section	.nv.constant0._ZN7cutlass13device_kernelIN5flash11enable_sm90INS1_16FlashAttnFwdSm90INS1_25CollectiveMainloopFwdSm90ILi2EN4cute5tupleIJNS5_1CILi1EEES8_S8_EEENS6_IJNS7_ILi192EEENS7_ILi128EEENS7_ILi96EEEEEELi96ENS_12float_e4m3_tEfNS_4arch4Sm90ELb1ELb0ELb1ELb1ELb1ELb0ELb0ELb1ELb1ELb1ELb0ELb0EEENS1_21CollectiveEpilogueFwdINS6_IJSA_SC_SB_EEES9_NS_10bfloat16_tESG_Li384ELb1ELb1ELb0ELb1EEENS1_36VarlenDynamicPersistentTileSchedulerILi192ELi128ELi384ELi128ELb0ELb1ELb1ELb1ELb1ELb1EEEEEEEEEvNT_6ParamsE,"a",@progbits
	.sectionflags	@""
	.align	4
.nv.constant0._ZN7cutlass13device_kernelIN5flash11enable_sm90INS1_16FlashAttnFwdSm90INS1_25CollectiveMainloopFwdSm90ILi2EN4cute5tupleIJNS5_1CILi1EEES8_S8_EEENS6_IJNS7_ILi192EEENS7_ILi128EEENS7_ILi96EEEEEELi96ENS_12float_e4m3_tEfNS_4arch4Sm90ELb1ELb0ELb1ELb1ELb1ELb0ELb0ELb1ELb1ELb1ELb0ELb0EEENS1_21CollectiveEpilogueFwdINS6_IJSA_SC_SB_EEES9_NS_10bfloat16_tESG_Li384ELb1ELb1ELb0ELb1EEENS1_36VarlenDynamicPersistentTileSchedulerILi192ELi128ELi384ELi128ELb0ELb1ELb1ELb1ELb1ELb1EEEEEEEEEvNT_6ParamsE:
	.zero		3584


//--------------------- .nv.constant0._ZN7cutlass13device_kernelIN5flash11enable_sm90INS1_16FlashAttnFwdSm90INS1_25CollectiveMainloopFwdSm90ILi2EN4cute5tupleIJNS5_1CILi1EEES8_S8_EEENS6_IJNS7_ILi192EEENS7_ILi128EEENS7_ILi96EEEEEELi96ENS_12float_e4m3_tEfNS_4arch4Sm90ELb1ELb0ELb1ELb1ELb1ELb1ELb0ELb1ELb1ELb1ELb0ELb0EEENS1_21CollectiveEpilogueFwdINS6_IJSA_SC_SB_EEES9_NS_10bfloat16_tESG_Li384ELb1ELb1ELb0ELb1EEENS1_36VarlenDynamicPersistentTileSchedulerILi192ELi128ELi384ELi128ELb0ELb1ELb1ELb1ELb1ELb1EEEEEEEEEvNT_6ParamsE --------------------------
	.section	.nv.constant0._ZN7cutlass13device_kernelIN5flash11enable_sm90INS1_16FlashAttnFwdSm90INS1_25CollectiveMainloopFwdSm90ILi2EN4cute5tupleIJNS5_1CILi1EEES8_S8_EEENS6_IJNS7_ILi192EEENS7_ILi128EEENS7_ILi96EEEEEELi96ENS_12float_e4m3_tEfNS_4arch4Sm90ELb1ELb0ELb1ELb1ELb1ELb1ELb0ELb1ELb1ELb1ELb0ELb0EEENS1_21CollectiveEpilogueFwdINS6_IJSA_SC_SB_EEES9_NS_10bfloat16_tESG_Li384ELb1ELb1ELb0ELb1EEENS1_36VarlenDynamicPersistentTileSchedulerILi192ELi128ELi384ELi128ELb0ELb1ELb1ELb1ELb1ELb1EEEEEEEEEvNT_6ParamsE,"a",@progbits
	.sectionflags	@""
	.align	4
.nv.constant0._ZN7cutlass13device_kernelIN5flash11enable_sm90INS1_16FlashAttnFwdSm90INS1_25CollectiveMainloopFwdSm90ILi2EN4cute5tupleIJNS5_1CILi1EEES8_S8_EEENS6_IJNS7_ILi192EEENS7_ILi128EEENS7_ILi96EEEEEELi96ENS_12float_e4m3_tEfNS_4arch4Sm90ELb1ELb0ELb1ELb1ELb1ELb1ELb0ELb1ELb1ELb1ELb0ELb0EEENS1_21CollectiveEpilogueFwdINS6_IJSA_SC_SB_EEES9_NS_10bfloat16_tESG_Li384ELb1ELb1ELb0ELb1EEENS1_36VarlenDynamicPersistentTileSchedulerILi192ELi128ELi384ELi128ELb0ELb1ELb1ELb1ELb1ELb1EEEEEEEEEvNT_6ParamsE:
	.zero		3584


//--------------------- SYMBOLS --------------------------

	.type		.nv.reservedSmem.offset0,@object
	.size		.nv.reservedSmem.offset0,0x4
